	.target	sm_90a

	.elftype	@"ET_EXEC"


//--------------------- .note.nv.tkinfo           --------------------------
	.section	.note.nv.tkinfo,"",@"SHT_NOTE"
	.sectionflags	@"SHF_NOTE_NV_TKINFO"
	.tkinfo
        /*0018*/ 	.word	0x00000002
        /*0030*/ 	.string	""
        /*0030*/ 	.string	"ptxas"
        /*0030*/ 	.string	"Cuda compilation tools, release 13.0, V13.0.88"
        /*0030*/ 	.string	"Build cuda_13.0.r13.0/compiler.36424714_0"
        /*0030*/ 	.string	"-arch sm_90a -m 64 "



//--------------------- .note.nv.cuinfo           --------------------------
	.section	.note.nv.cuinfo,"",@"SHT_NOTE"
	.sectionflags	@"SHF_NOTE_NV_CUINFO"
        /*0018*/ 	.short	0x0002
        /*001a*/ 	.short	0x005a
        /*001c*/ 	.short	0x0082
	.zero		2


//--------------------- .nv.info                  --------------------------
	.section	.nv.info,"",@"SHT_CUDA_INFO"
	.align	4


	//----- nvinfo : EIATTR_REGCOUNT
	.align		4
        /*0000*/ 	.byte	0x04, 0x2f
        /*0002*/ 	.short	(.L_16 - .L_15)
	.align		4
.L_15:
        /*0004*/ 	.word	index@(_ZN7cutlass13device_kernelINS_4fmha6kernel28FmhaKernelTmaWarpSpecializedINS1_10collective30FmhaMainloopTmaWarpSpecializedINS_6half_tEffN4cute5tupleIJNS7_1CILi128EEENS9_ILi256EEESB_EEENS8_IJiNS9_ILi1EEENS8_IJiiEEEEEESF_SF_NS4_13DefaultFusionEJEEENS4_15FmhaFwdEpilogueIS6_fNS8_IJNS9_ILi64EEESB_SB_EEEEENS2_23IndividualTileSchedulerEJEEEEEvNT_6ParamsE)
        /*0008*/ 	.word	0x000000a8


	//----- nvinfo : EIATTR_FRAME_SIZE
	.align		4
.L_16:
        /*000c*/ 	.byte	0x04, 0x11
        /*000e*/ 	.short	(.L_18 - .L_17)
	.align		4
.L_17:
        /*0010*/ 	.word	index@($__internal_0_$__cuda_sm20_rcp_rn_f32_slowpath)
        /*0014*/ 	.word	0x00000268


	//----- nvinfo : EIATTR_FRAME_SIZE
	.align		4
.L_18:
        /*0018*/ 	.byte	0x04, 0x11
        /*001a*/ 	.short	(.L_20 - .L_19)
	.align		4
.L_19:
        /*001c*/ 	.word	index@(_ZN7cutlass13device_kernelINS_4fmha6kernel28FmhaKernelTmaWarpSpecializedINS1_10collective30FmhaMainloopTmaWarpSpecializedINS_6half_tEffN4cute5tupleIJNS7_1CILi128EEENS9_ILi256EEESB_EEENS8_IJiNS9_ILi1EEENS8_IJiiEEEEEESF_SF_NS4_13DefaultFusionEJEEENS4_15FmhaFwdEpilogueIS6_fNS8_IJNS9_ILi64EEESB_SB_EEEEENS2_23IndividualTileSchedulerEJEEEEEvNT_6ParamsE)
        /*0020*/ 	.word	0x00000268


	//----- nvinfo : EIATTR_MIN_STACK_SIZE
	.align		4
.L_20:
        /*0024*/ 	.byte	0x04, 0x12
        /*0026*/ 	.short	(.L_22 - .L_21)
	.align		4
.L_21:
        /*0028*/ 	.word	index@(_ZN7cutlass13device_kernelINS_4fmha6kernel28FmhaKernelTmaWarpSpecializedINS1_10collective30FmhaMainloopTmaWarpSpecializedINS_6half_tEffN4cute5tupleIJNS7_1CILi128EEENS9_ILi256EEESB_EEENS8_IJiNS9_ILi1EEENS8_IJiiEEEEEESF_SF_NS4_13DefaultFusionEJEEENS4_15FmhaFwdEpilogueIS6_fNS8_IJNS9_ILi64EEESB_SB_EEEEENS2_23IndividualTileSchedulerEJEEEEEvNT_6ParamsE)
        /*002c*/ 	.word	0x00000268
.L_22:


//--------------------- .nv.compat                --------------------------
	.section	.nv.compat,"",@"SHT_CUDA_COMPAT_INFO"
	.align	4
        /*0000*/ 	.byte	0x02, 0x09, 0x01, 0x00, 0x02, 0x02, 0x04, 0x00, 0x02, 0x05, 0x05, 0x00, 0x03, 0x07, 0x01, 0x01
        /*0010*/ 	.byte	0x02, 0x03, 0x01, 0x00, 0x02, 0x06, 0x01, 0x00, 0x04, 0x0b, 0x08, 0x00, 0x00, 0x00, 0x00, 0x00
        /*0020*/ 	.byte	0x00, 0x00, 0x00, 0x00


//--------------------- .nv.info._ZN7cutlass13device_kernelINS_4fmha6kernel28FmhaKernelTmaWarpSpecializedINS1_10collective30FmhaMainloopTmaWarpSpecializedINS_6half_tEffN4cute5tupleIJNS7_1CILi128EEENS9_ILi256EEESB_EEENS8_IJiNS9_ILi1EEENS8_IJiiEEEEEESF_SF_NS4_13DefaultFusionEJEEENS4_15FmhaFwdEpilogueIS6_fNS8_IJNS9_ILi64EEESB_SB_EEEEENS2_23IndividualTileSchedulerEJEEEEEvNT_6ParamsE --------------------------
	.section	.nv.info._ZN7cutlass13device_kernelINS_4fmha6kernel28FmhaKernelTmaWarpSpecializedINS1_10collective30FmhaMainloopTmaWarpSpecializedINS_6half_tEffN4cute5tupleIJNS7_1CILi128EEENS9_ILi256EEESB_EEENS8_IJiNS9_ILi1EEENS8_IJiiEEEEEESF_SF_NS4_13DefaultFusionEJEEENS4_15FmhaFwdEpilogueIS6_fNS8_IJNS9_ILi64EEESB_SB_EEEEENS2_23IndividualTileSchedulerEJEEEEEvNT_6ParamsE,"",@"SHT_CUDA_INFO"
	.sectionflags	@""
	.align	4


	//----- nvinfo : EIATTR_CUDA_API_VERSION
	.align		4
        /*0000*/ 	.byte	0x04, 0x37
        /*0002*/ 	.short	(.L_24 - .L_23)
.L_23:
        /*0004*/ 	.word	0x00000082


	//----- nvinfo : EIATTR_KPARAM_INFO
	.align		4
.L_24:
        /*0008*/ 	.byte	0x04, 0x17
        /*000a*/ 	.short	(.L_26 - .L_25)
.L_25:
        /*000c*/ 	.word	0x00000000
        /*0010*/ 	.short	0x0000
        /*0012*/ 	.short	0x0070
        /*0014*/ 	.byte	0x00, 0xf0, 0x01, 0x20


	//----- nvinfo : EIATTR_SPARSE_MMA_MASK
	.align		4
.L_26:
        /*0018*/ 	.byte	0x03, 0x50
        /*001a*/ 	.short	0x0000


	//----- nvinfo : EIATTR_MAXREG_COUNT
	.align		4
        /*001c*/ 	.byte	0x03, 0x1b
        /*001e*/ 	.short	0x00a8


	//----- nvinfo : EIATTR_NUM_BARRIERS
	.align		4
        /*0020*/ 	.byte	0x02, 0x4c
        /*0022*/ 	.byte	0x02
	.zero		1


	//----- nvinfo : EIATTR_EXTERNS
	.align		4
        /*0024*/ 	.byte	0x04, 0x0f
        /*0026*/ 	.short	(.L_28 - .L_27)


	//   ....[0]....
	.align		4
.L_27:
        /*0028*/ 	.word	index@(__assertfail)


	//----- nvinfo : EIATTR_ANNOTATIONS
	.align		4
.L_28:
        /*002c*/ 	.byte	0x04, 0x55
        /*002e*/ 	.short	(.L_30 - .L_29)


	//   ....[0]....
.L_29:
        /*0030*/ 	.word	0x00000001
        /*0034*/ 	.byte	0x20, 0x02, 0x00, 0x00, 0x01, 0x00, 0x00, 0x00, 0x80, 0x0a, 0x00, 0x00, 0x01, 0x00, 0x00, 0x00
        /* <DEDUP_REMOVED lines=329> */
        /*14d4*/ 	.byte	0xb0, 0xf7, 0x00, 0x00


	//----- nvinfo : EIATTR_MERCURY_ISA_VERSION
	.align		4
.L_30:
        /*14d8*/ 	.byte	0x03, 0x5f
        /*14da*/ 	.short	0x0101


	//----- nvinfo : EIATTR_INT_WARP_WIDE_INSTR_OFFSETS
	.align		4
        /*14dc*/ 	.byte	0x04, 0x31
        /*14de*/ 	.short	(.L_32 - .L_31)


	//   ....[0]....
.L_31:
        /*14e0*/ 	.word	0x00000720


	//   ....[1]....
        /*14e4*/ 	.word	0x00000730


	//   ....[2]....
        /*14e8*/ 	.word	0x00000740


	//   ....[3]....
        /*14ec*/ 	.word	0x00000750


	//   ....[4]....
        /*14f0*/ 	.word	0x000007c0


	//----- nvinfo : EIATTR_COOP_GROUP_MASK_REGIDS
	.align		4
.L_32:
        /*14f4*/ 	.byte	0x04, 0x29
        /*14f6*/ 	.short	(.L_34 - .L_33)


	//   ....[0]....
.L_33:
        /*14f8*/ 	.word	0xffffffff


	//   ....[1]....
        /*14fc*/ 	.word	0xffffffff


	//   ....[2]....
        /*1500*/ 	.word	0xffffffff


	//   ....[3]....
        /*1504*/ 	.word	0xffffffff


	//   ....[4]....
        /*1508*/ 	.word	0xffffffff


	//   ....[5]....
        /*150c*/ 	.word	0xffffffff


	//   ....[6]....
        /*1510*/ 	.word	0xffffffff


	//   ....[7]....
        /*1514*/ 	.word	0xffffffff


	//   ....[8]....
        /*1518*/ 	.word	0xffffffff


	//   ....[9]....
        /*151c*/ 	.word	0xffffffff


	//   ....[10]....
        /*1520*/ 	.word	0xffffffff


	//   ....[11]....
        /*1524*/ 	.word	0xffffffff


	//   ....[12]....
        /*1528*/ 	.word	0xffffffff


	//   ....[13]....
        /*152c*/ 	.word	0xffffffff


	//   ....[14]....
        /*1530*/ 	.word	0xffffffff


	//   ....[15]....
        /*1534*/ 	.word	0xffffffff


	//   ....[16]....
        /*1538*/ 	.word	0xffffffff


	//   ....[17]....
        /*153c*/ 	.word	0xffffffff


	//----- nvinfo : EIATTR_COOP_GROUP_INSTR_OFFSETS
	.align		4
.L_34:
        /*1540*/ 	.byte	0x04, 0x28
        /*1542*/ 	.short	(.L_36 - .L_35)


	//   ....[0]....
.L_35:
        /*1544*/ 	.word	0x00000060


	//   ....[1]....
        /*1548*/ 	.word	0x00000090


	//   ....[2]....
        /*154c*/ 	.word	0x000001c0


	//   ....[3]....
        /*1550*/ 	.word	0x000003a0


	//   ....[4]....
        /*1554*/ 	.word	0x00000560


	//   ....[5]....
        /*1558*/ 	.word	0x000006c0


	//   ....[6]....
        /*155c*/ 	.word	0x00002120


	//   ....[7]....
        /*1560*/ 	.word	0x000021b0


	//   ....[8]....
        /*1564*/ 	.word	0x00002200


	//   ....[9]....
        /*1568*/ 	.word	0x000022d0


	//   ....[10]....
        /*156c*/ 	.word	0x00007990


	//   ....[11]....
        /*1570*/ 	.word	0x000079b0


	//   ....[12]....
        /*1574*/ 	.word	0x00009a50


	//   ....[13]....
        /*1578*/ 	.word	0x00009bb0


	//   ....[14]....
        /*157c*/ 	.word	0x0000df00


	//   ....[15]....
        /*1580*/ 	.word	0x0000df30


	//   ....[16]....
        /*1584*/ 	.word	0x0000df80


	//   ....[17]....
        /*1588*/ 	.word	0x0000dfa0


	//----- nvinfo : EIATTR_REG_RECONFIG
	.align		4
.L_36:
        /*158c*/ 	.byte	0x01, 0x54
	.zero		2


	//----- nvinfo : EIATTR_SYSCALL_OFFSETS
	.align		4
        /*1590*/ 	.byte	0x04, 0x46
        /*1592*/ 	.short	(.L_38 - .L_37)


	//   ....[0]....
.L_37:
        /*1594*/ 	.word	0x0000f7a0


	//   ....[1]....
        /*1598*/ 	.word	0x0000f930


	//----- nvinfo : EIATTR_MBARRIER_INSTR_OFFSETS
	.align		4
.L_38:
        /*159c*/ 	.byte	0x04, 0x39
        /*159e*/ 	.short	(.L_40 - .L_39)


	//   ....[0]....
.L_39:
        /*15a0*/ 	.word	0x00000350
        /*15a4*/ 	.word	0x000000ff
        /*15a8*/ 	.word	0x000b0050
        /*15ac*/ 	.short	0x0100
        /*15ae*/ 	.byte	0x0b
	.zero		1


	//   ....[1]....
        /*15b0*/ 	.word	0x00000360
        /*15b4*/ 	.word	0x000000ff
        /*15b8*/ 	.word	0x000b0060
        /*15bc*/ 	.short	0x0100
        /*15be*/ 	.byte	0x0b
	.zero		1


	//   ....[2]....
        /*15c0*/ 	.word	0x00000370
        /*15c4*/ 	.word	0x000000ff
        /*15c8*/ 	.word	0x000b0058
        /*15cc*/ 	.short	0x0100
        /*15ce*/ 	.byte	0x0b
	.zero		1


	//   ....[3]....
        /*15d0*/ 	.word	0x00000380
        /*15d4*/ 	.word	0x000000ff
        /*15d8*/ 	.word	0x000b0068
        /*15dc*/ 	.short	0x0100
        /*15de*/ 	.byte	0x0b
	.zero		1


	//   ....[4]....
        /*15e0*/ 	.word	0x000004b0
        /*15e4*/ 	.word	0x000000ff
        /*15e8*/ 	.word	0x000b0000
        /*15ec*/ 	.short	0x0100
        /*15ee*/ 	.byte	0x0b
	.zero		1


	//   ....[5]....
        /*15f0*/ 	.word	0x000004c0
        /*15f4*/ 	.word	0x000000ff
        /*15f8*/ 	.word	0x000b0028
        /*15fc*/ 	.short	0x0100
        /*15fe*/ 	.byte	0x0b
	.zero		1


	//   ....[6]....
        /*1600*/ 	.word	0x000004d0
        /*1604*/ 	.word	0x000000ff
        /*1608*/ 	.word	0x000b0008
        /*160c*/ 	.short	0x0100
        /*160e*/ 	.byte	0x0b
	.zero		1


	//   ....[7]....
        /*1610*/ 	.word	0x000004e0
        /*1614*/ 	.word	0x000000ff
        /*1618*/ 	.word	0x000b0030
        /*161c*/ 	.short	0x0100
        /*161e*/ 	.byte	0x0b
	.zero		1


	//   ....[8]....
        /*1620*/ 	.word	0x000004f0
        /*1624*/ 	.word	0x000000ff
        /*1628*/ 	.word	0x000b0010
        /*162c*/ 	.short	0x0100
        /*162e*/ 	.byte	0x0b
	.zero		1


	//   ....[9]....
        /*1630*/ 	.word	0x00000500
        /*1634*/ 	.word	0x000000ff
        /*1638*/ 	.word	0x000b0038
        /*163c*/ 	.short	0x0100
        /*163e*/ 	.byte	0x0b
	.zero		1


	//   ....[10]....
        /*1640*/ 	.word	0x00000510
        /*1644*/ 	.word	0x000000ff
        /*1648*/ 	.word	0x000b0018
        /*164c*/ 	.short	0x0100
        /*164e*/ 	.byte	0x0b
	.zero		1


	//   ....[11]....
        /*1650*/ 	.word	0x00000520
        /*1654*/ 	.word	0x000000ff
        /*1658*/ 	.word	0x000b0040
        /*165c*/ 	.short	0x0100
        /*165e*/ 	.byte	0x0b
	.zero		1


	//   ....[12]....
        /*1660*/ 	.word	0x00000530
        /*1664*/ 	.word	0x000000ff
        /*1668*/ 	.word	0x000b0020
        /*166c*/ 	.short	0x0100
        /*166e*/ 	.byte	0x0b
	.zero		1


	//   ....[13]....
        /*1670*/ 	.word	0x00000540
        /*1674*/ 	.word	0x000000ff
        /*1678*/ 	.word	0x000b0048
        /*167c*/ 	.short	0x0100
        /*167e*/ 	.byte	0x0b
	.zero		1


	//   ....[14]....
        /*1680*/ 	.word	0x00000670
        /*1684*/ 	.word	0x000000ff
        /*1688*/ 	.word	0x000b0070
        /*168c*/ 	.short	0x0100
        /*168e*/ 	.byte	0x0b
	.zero		1


	//   ....[15]....
        /*1690*/ 	.word	0x00000680
        /*1694*/ 	.word	0x000000ff
        /*1698*/ 	.word	0x000b0080
        /*169c*/ 	.short	0x0100
        /*169e*/ 	.byte	0x0b
	.zero		1


	//   ....[16]....
        /*16a0*/ 	.word	0x00000690
        /*16a4*/ 	.word	0x000000ff
        /*16a8*/ 	.word	0x000b0078
        /*16ac*/ 	.short	0x0100
        /*16ae*/ 	.byte	0x0b
	.zero		1


	//   ....[17]....
        /*16b0*/ 	.word	0x000006a0
        /*16b4*/ 	.word	0x000000ff
        /*16b8*/ 	.word	0x000b0088
        /*16bc*/ 	.short	0x0100
        /*16be*/ 	.byte	0x0b
	.zero		1


	//   ....[18]....
        /*16c0*/ 	.word	0x000007e0
        /*16c4*/ 	.word	0x000000ff
        /*16c8*/ 	.word	0x000b0090
        /*16cc*/ 	.short	0x0100
        /*16ce*/ 	.byte	0x08
	.zero		1


	//   ....[19]....
        /*16d0*/ 	.word	0x000007f0
        /*16d4*/ 	.word	0x000000ff
        /*16d8*/ 	.word	0x000b0098
        /*16dc*/ 	.short	0x0100
        /*16de*/ 	.byte	0x08
	.zero		1


	//   ....[20]....
        /*16e0*/ 	.word	0x00000800
        /*16e4*/ 	.word	0x000000ff
        /*16e8*/ 	.word	0x000b00a0
        /*16ec*/ 	.short	0x0100
        /*16ee*/ 	.byte	0x08
	.zero		1


	//   ....[21]....
        /*16f0*/ 	.word	0x00000810
        /*16f4*/ 	.word	0x000000ff
        /*16f8*/ 	.word	0x000b00a8
        /*16fc*/ 	.short	0x0100
        /*16fe*/ 	.byte	0x08
	.zero		1


	//   ....[22]....
        /*1700*/ 	.word	0x00000910
        /*1704*/ 	.word	0x000000ff
        /*1708*/ 	.word	0x000b00c0
        /*170c*/ 	.short	0x0100
        /*170e*/ 	.byte	0x0b
	.zero		1


	//   ....[23]....
        /*1710*/ 	.word	0x00000920
        /*1714*/ 	.word	0x000000ff
        /*1718*/ 	.word	0x000b00e0
        /*171c*/ 	.short	0x0100
        /*171e*/ 	.byte	0x0b
	.zero		1


	//   ....[24]....
        /*1720*/ 	.word	0x00000930
        /*1724*/ 	.word	0x000000ff
        /*1728*/ 	.word	0x000b00c8
        /*172c*/ 	.short	0x0100
        /*172e*/ 	.byte	0x0b
	.zero		1


	//   ....[25]....
        /*1730*/ 	.word	0x00000940
        /*1734*/ 	.word	0x000000ff
        /*1738*/ 	.word	0x000b00e8
        /*173c*/ 	.short	0x0100
        /*173e*/ 	.byte	0x0b
	.zero		1


	//   ....[26]....
        /*1740*/ 	.word	0x00000950
        /*1744*/ 	.word	0x000000ff
        /*1748*/ 	.word	0x000b00d0
        /*174c*/ 	.short	0x0100
        /*174e*/ 	.byte	0x0b
	.zero		1


	//   ....[27]....
        /*1750*/ 	.word	0x00000960
        /*1754*/ 	.word	0x000000ff
        /*1758*/ 	.word	0x000b00f0
        /*175c*/ 	.short	0x0100
        /*175e*/ 	.byte	0x0b
	.zero		1


	//   ....[28]....
        /*1760*/ 	.word	0x00000970
        /*1764*/ 	.word	0x000000ff
        /*1768*/ 	.word	0x000b00d8
        /*176c*/ 	.short	0x0100
        /*176e*/ 	.byte	0x0b
	.zero		1


	//   ....[29]....
        /*1770*/ 	.word	0x00000980
        /*1774*/ 	.word	0x000000ff
        /*1778*/ 	.word	0x000b00f8
        /*177c*/ 	.short	0x0100
        /*177e*/ 	.byte	0x0b
	.zero		1


	//   ....[30]....
        /*1780*/ 	.word	0x00000eb0
        /*1784*/ 	.word	0x000000ff
        /*1788*/ 	.word	0x000b0050
        /*178c*/ 	.short	0x010a
        /*178e*/ 	.byte	0x05
	.zero		1


	//   ....[31]....
        /*1790*/ 	.word	0x00000f20
        /*1794*/ 	.word	0x000000ff
        /*1798*/ 	.word	0x000b0000
        /*179c*/ 	.short	0x010a
        /*179e*/ 	.byte	0x04
	.zero		1


	//   ....[32]....
        /*17a0*/ 	.word	0x00000fa0
        /*17a4*/ 	.word	0x000000ff
        /*17a8*/ 	.word	0x00000000
        /*17ac*/ 	.short	0x010a
        /*17ae*/ 	.byte	0x0a
	.zero		1


	//   ....[33]....
        /*17b0*/ 	.word	0x00005ac0
        /*17b4*/ 	.word	0x0000001e
        /*17b8*/ 	.word	0x00000000
        /*17bc*/ 	.short	0x0101
        /*17be*/ 	.byte	0x0b
	.zero		1


	//   ....[34]....
        /*17c0*/ 	.word	0x00005e60
        /*17c4*/ 	.word	0x000000ff
        /*17c8*/ 	.word	0x000b0008
        /*17cc*/ 	.short	0x010a
        /*17ce*/ 	.byte	0x06
	.zero		1


	//   ....[35]....
        /*17d0*/ 	.word	0x00006b20
        /*17d4*/ 	.word	0x000000ff
        /*17d8*/ 	.word	0x00000000
        /*17dc*/ 	.short	0x0101
        /*17de*/ 	.byte	0x06
	.zero		1


	//   ....[36]....
        /*17e0*/ 	.word	0x00006ce0
        /*17e4*/ 	.word	0x000000ff
        /*17e8*/ 	.word	0x000b0000
        /*17ec*/ 	.short	0x010a
        /*17ee*/ 	.byte	0x06
	.zero		1


	//   ....[37]....
        /*17f0*/ 	.word	0x0000c950
        /*17f4*/ 	.word	0x000000ff
        /*17f8*/ 	.word	0x000b0000
        /*17fc*/ 	.short	0x010a
        /*17fe*/ 	.byte	0x0a
	.zero		1


	//   ....[38]....
        /*1800*/ 	.word	0x0000cd40
        /*1804*/ 	.word	0x000000ff
        /*1808*/ 	.word	0x000b0000
        /*180c*/ 	.short	0x010a
        /*180e*/ 	.byte	0x0a
	.zero		1


	//   ....[39]....
        /*1810*/ 	.word	0x0000dce0
        /*1814*/ 	.word	0x000000ff
        /*1818*/ 	.word	0x00000000
        /*181c*/ 	.short	0x0101
        /*181e*/ 	.byte	0x0a
	.zero		1


	//   ....[40]....
        /*1820*/ 	.word	0x0000ddb0
        /*1824*/ 	.word	0x000000ff
        /*1828*/ 	.word	0x00000000
        /*182c*/ 	.short	0x0101
        /*182e*/ 	.byte	0x0a
	.zero		1


	//   ....[41]....
        /*1830*/ 	.word	0x0000ebf0
        /*1834*/ 	.word	0x000000ff
        /*1838*/ 	.word	0x000b0098
        /*183c*/ 	.short	0x010a
        /*183e*/ 	.byte	0x04
	.zero		1


	//   ....[42]....
        /*1840*/ 	.word	0x00011390
        /*1844*/ 	.word	0x00000000
        /*1848*/ 	.word	0x000b0090
        /*184c*/ 	.short	0x0101
        /*184e*/ 	.byte	0x05
	.zero		1


	//   ....[43]....
        /*1850*/ 	.word	0x000114e0
        /*1854*/ 	.word	0x00000003
        /*1858*/ 	.word	0x000b0060
        /*185c*/ 	.short	0x010a
        /*185e*/ 	.byte	0x3f
	.zero		1


	//   ....[44]....
        /*1860*/ 	.word	0x00011870
        /*1864*/ 	.word	0x00000005
        /*1868*/ 	.word	0x000b0028
        /*186c*/ 	.short	0x010a
        /*186e*/ 	.byte	0x3f
	.zero		1


	//   ....[45]....
        /*1870*/ 	.word	0x00011c00
        /*1874*/ 	.word	0x00000004
        /*1878*/ 	.word	0x000b0060
        /*187c*/ 	.short	0x010a
        /*187e*/ 	.byte	0x3f
	.zero		1


	//   ....[46]....
        /*1880*/ 	.word	0x00011fc0
        /*1884*/ 	.word	0x00000003
        /*1888*/ 	.word	0x000b0028
        /*188c*/ 	.short	0x010a
        /*188e*/ 	.byte	0x3f
	.zero		1


	//   ....[47]....
        /*1890*/ 	.word	0x00012440
        /*1894*/ 	.word	0x00000006
        /*1898*/ 	.word	0x000b0028
        /*189c*/ 	.short	0x010a
        /*189e*/ 	.byte	0x3f
	.zero		1


	//   ....[48]....
        /*18a0*/ 	.word	0x00012800
        /*18a4*/ 	.word	0x00000006
        /*18a8*/ 	.word	0x000b0028
        /*18ac*/ 	.short	0x010a
        /*18ae*/ 	.byte	0x3f
	.zero		1


	//   ....[49]....
        /*18b0*/ 	.word	0x00012bb0
        /*18b4*/ 	.word	0x00000003
        /*18b8*/ 	.word	0x000b0050
        /*18bc*/ 	.short	0x010a
        /*18be*/ 	.byte	0x3f
	.zero		1


	//   ....[50]....
        /*18c0*/ 	.word	0x00012c20
        /*18c4*/ 	.word	0x00000003
        /*18c8*/ 	.word	0x000b0000
        /*18cc*/ 	.short	0x010a
        /*18ce*/ 	.byte	0x3f
	.zero		1


	//   ....[51]....
        /*18d0*/ 	.word	0x00012c80
        /*18d4*/ 	.word	0x00000003
        /*18d8*/ 	.word	0x00000000
        /*18dc*/ 	.short	0x010a
        /*18de*/ 	.byte	0x3f
	.zero		1


	//   ....[52]....
        /*18e0*/ 	.word	0x00012cf0
        /*18e4*/ 	.word	0x00000003
        /*18e8*/ 	.word	0x000b0008
        /*18ec*/ 	.short	0x010a
        /*18ee*/ 	.byte	0x3f
	.zero		1


	//   ....[53]....
        /*18f0*/ 	.word	0x00012d50
        /*18f4*/ 	.word	0x00000004
        /*18f8*/ 	.word	0x000b0000
        /*18fc*/ 	.short	0x010a
        /*18fe*/ 	.byte	0x3f
	.zero		1


	//   ....[54]....
        /*1900*/ 	.word	0x00012db0
        /*1904*/ 	.word	0x00000000
        /*1908*/ 	.word	0x000b0000
        /*190c*/ 	.short	0x010a
        /*190e*/ 	.byte	0x3f
	.zero		1


	//   ....[55]....
        /*1910*/ 	.word	0x00012e10
        /*1914*/ 	.word	0x00000003
        /*1918*/ 	.word	0x000b0098
        /*191c*/ 	.short	0x010a
        /*191e*/ 	.byte	0x3f
	.zero		1


	//   ....[56]....
        /*1920*/ 	.word	0x00012e60
        /*1924*/ 	.word	0x00000003
        /*1928*/ 	.word	0x000b0060
        /*192c*/ 	.short	0x010a
        /*192e*/ 	.byte	0x3f
	.zero		1


	//   ....[57]....
        /*1930*/ 	.word	0x00012eb0
        /*1934*/ 	.word	0x00000005
        /*1938*/ 	.word	0x000b0028
        /*193c*/ 	.short	0x010a
        /*193e*/ 	.byte	0x3f
	.zero		1


	//   ....[58]....
        /*1940*/ 	.word	0x00012f00
        /*1944*/ 	.word	0x00000004
        /*1948*/ 	.word	0x000b0060
        /*194c*/ 	.short	0x010a
        /*194e*/ 	.byte	0x3f
	.zero		1


	//   ....[59]....
        /*1950*/ 	.word	0x00012f50
        /*1954*/ 	.word	0x00000003
        /*1958*/ 	.word	0x000b0028
        /*195c*/ 	.short	0x010a
        /*195e*/ 	.byte	0x3f
	.zero		1


	//   ....[60]....
        /*1960*/ 	.word	0x00012fa0
        /*1964*/ 	.word	0x00000006
        /*1968*/ 	.word	0x000b0028
        /*196c*/ 	.short	0x010a
        /*196e*/ 	.byte	0x3f
	.zero		1


	//   ....[61]....
        /*1970*/ 	.word	0x00012ff0
        /*1974*/ 	.word	0x00000006
        /*1978*/ 	.word	0x000b0028
        /*197c*/ 	.short	0x010a
        /*197e*/ 	.byte	0x3f
	.zero		1


	//----- nvinfo : EIATTR_NUM_MBARRIERS
	.align		4
.L_40:
        /*1980*/ 	.byte	0x03, 0x38
        /*1982*/ 	.short	0x001e


	//----- nvinfo : EIATTR_EXIT_INSTR_OFFSETS
	.align		4
        /*1984*/ 	.byte	0x04, 0x1c
        /*1986*/ 	.short	(.L_42 - .L_41)


	//   ....[0]....
.L_41:
        /*1988*/ 	.word	0x00000a30


	//   ....[1]....
        /*198c*/ 	.word	0x000113a0


	//   ....[2]....
        /*1990*/ 	.word	0x000113e0


	//   ....[3]....
        /*1994*/ 	.word	0x00012310


	//   ....[4]....
        /*1998*/ 	.word	0x00012b90


	//----- nvinfo : EIATTR_MAX_THREADS
	.align		4
.L_42:
        /*199c*/ 	.byte	0x04, 0x05
        /*199e*/ 	.short	(.L_44 - .L_43)
.L_43:
        /*19a0*/ 	.word	0x00000180
        /*19a4*/ 	.word	0x00000001
        /*19a8*/ 	.word	0x00000001


	//----- nvinfo : EIATTR_CRS_STACK_SIZE
	.align		4
.L_44:
        /*19ac*/ 	.byte	0x04, 0x1e
        /*19ae*/ 	.short	(.L_46 - .L_45)
.L_45:
        /*19b0*/ 	.word	0x00000000


	//----- nvinfo : EIATTR_CBANK_PARAM_SIZE
	.align		4
.L_46:
        /*19b4*/ 	.byte	0x03, 0x19
        /*19b6*/ 	.short	0x0870


	//----- nvinfo : EIATTR_PARAM_CBANK
	.align		4
        /*19b8*/ 	.byte	0x04, 0x0a
        /*19ba*/ 	.short	(.L_48 - .L_47)
	.align		4
.L_47:
        /*19bc*/ 	.word	index@(.nv.constant0._ZN7cutlass13device_kernelINS_4fmha6kernel28FmhaKernelTmaWarpSpecializedINS1_10collective30FmhaMainloopTmaWarpSpecializedINS_6half_tEffN4cute5tupleIJNS7_1CILi128EEENS9_ILi256EEESB_EEENS8_IJiNS9_ILi1EEENS8_IJiiEEEEEESF_SF_NS4_13DefaultFusionEJEEENS4_15FmhaFwdEpilogueIS6_fNS8_IJNS9_ILi64EEESB_SB_EEEEENS2_23IndividualTileSchedulerEJEEEEEvNT_6ParamsE)
        /*19c0*/ 	.short	0x0210
        /*19c2*/ 	.short	0x0870


	//----- nvinfo : EIATTR_SW_WAR
	.align		4
.L_48:
        /*19c4*/ 	.byte	0x04, 0x36
        /*19c6*/ 	.short	(.L_50 - .L_49)
.L_49:
        /*19c8*/ 	.word	0x00000008
.L_50:


//--------------------- .nv.callgraph             --------------------------
	.section	.nv.callgraph,"",@"SHT_CUDA_CALLGRAPH"
	.align	4
	.sectionentsize	8
	.align		4
        /*0000*/ 	.word	0x00000000
	.align		4
        /*0004*/ 	.word	0xffffffff
	.align		4
        /*0008*/ 	.word	index@(_ZN7cutlass13device_kernelINS_4fmha6kernel28FmhaKernelTmaWarpSpecializedINS1_10collective30FmhaMainloopTmaWarpSpecializedINS_6half_tEffN4cute5tupleIJNS7_1CILi128EEENS9_ILi256EEESB_EEENS8_IJiNS9_ILi1EEENS8_IJiiEEEEEESF_SF_NS4_13DefaultFusionEJEEENS4_15FmhaFwdEpilogueIS6_fNS8_IJNS9_ILi64EEESB_SB_EEEEENS2_23IndividualTileSchedulerEJEEEEEvNT_6ParamsE)
	.align		4
        /*000c*/ 	.word	index@(__assertfail)
	.align		4
        /*0010*/ 	.word	0x00000000
	.align		4
        /*0014*/ 	.word	0xfffffffe
	.align		4
        /*0018*/ 	.word	0x00000000
	.align		4
        /*001c*/ 	.word	0xfffffffd
	.align		4
        /*0020*/ 	.word	0x00000000
	.align		4
        /*0024*/ 	.word	0xfffffffc


//--------------------- .nv.constant4             --------------------------
	.section	.nv.constant4,"a",@progbits
	.align	8
	.align		8
.nv.constant4:
        /*0000*/ 	.dword	__assertfail
	.align		8
        /*0008*/ 	.dword	__unnamed_1
	.align		8
        /*0010*/ 	.dword	__unnamed_2
	.align		8
        /*0018*/ 	.dword	_ZN39_INTERNAL_0fe1cec7_4_k_cu_04d6fabf_30344cuda3std3__45__cpo5beginE
	.align		8
        /*0020*/ 	.dword	_ZN39_INTERNAL_0fe1cec7_4_k_cu_04d6fabf_30344cuda3std3__45__cpo3endE
	.align		8
        /*0028*/ 	.dword	_ZN39_INTERNAL_0fe1cec7_4_k_cu_04d6fabf_30344cuda3std3__45__cpo6cbeginE
	.align		8
        /*0030*/ 	.dword	_ZN39_INTERNAL_0fe1cec7_4_k_cu_04d6fabf_30344cuda3std3__45__cpo4cendE
	.align		8
        /*0038*/ 	.dword	_ZN39_INTERNAL_0fe1cec7_4_k_cu_04d6fabf_30344cuda3std3__441_GLOBAL__N__0fe1cec7_4_k_cu_04d6fabf_30346ignoreE
	.align		8
        /*0040*/ 	.dword	_ZN39_INTERNAL_0fe1cec7_4_k_cu_04d6fabf_30344cuda3std3__419piecewise_constructE
	.align		8
        /*0048*/ 	.dword	_ZN39_INTERNAL_0fe1cec7_4_k_cu_04d6fabf_30344cuda3std3__48in_placeE
	.align		8
        /*0050*/ 	.dword	_ZN39_INTERNAL_0fe1cec7_4_k_cu_04d6fabf_30344cuda3std6ranges3__45__cpo4swapE
	.align		8
        /*0058*/ 	.dword	_ZN39_INTERNAL_0fe1cec7_4_k_cu_04d6fabf_30344cuda3std6ranges3__45__cpo9iter_moveE
	.align		8
        /*0060*/ 	.dword	_ZN39_INTERNAL_0fe1cec7_4_k_cu_04d6fabf_30344cute7productE
	.align		8
        /*0068*/ 	.dword	_ZN39_INTERNAL_0fe1cec7_4_k_cu_04d6fabf_30344cute1_E
	.align		8
        /*0070*/ 	.dword	$str$24
	.align		8
        /*0078*/ 	.dword	$str$25


//--------------------- .text._ZN7cutlass13device_kernelINS_4fmha6kernel28FmhaKernelTmaWarpSpecializedINS1_10collective30FmhaMainloopTmaWarpSpecializedINS_6half_tEffN4cute5tupleIJNS7_1CILi128EEENS9_ILi256EEESB_EEENS8_IJiNS9_ILi1EEENS8_IJiiEEEEEESF_SF_NS4_13DefaultFusionEJEEENS4_15FmhaFwdEpilogueIS6_fNS8_IJNS9_ILi64EEESB_SB_EEEEENS2_23IndividualTileSchedulerEJEEEEEvNT_6ParamsE --------------------------
	.section	.text._ZN7cutlass13device_kernelINS_4fmha6kernel28FmhaKernelTmaWarpSpecializedINS1_10collective30FmhaMainloopTmaWarpSpecializedINS_6half_tEffN4cute5tupleIJNS7_1CILi128EEENS9_ILi256EEESB_EEENS8_IJiNS9_ILi1EEENS8_IJiiEEEEEESF_SF_NS4_13DefaultFusionEJEEENS4_15FmhaFwdEpilogueIS6_fNS8_IJNS9_ILi64EEESB_SB_EEEEENS2_23IndividualTileSchedulerEJEEEEEvNT_6ParamsE,"ax",@progbits
	.align	128
.text._ZN7cutlass13device_kernelINS_4fmha6kernel28FmhaKernelTmaWarpSpecializedINS1_10collective30FmhaMainloopTmaWarpSpecializedINS_6half_tEffN4cute5tupleIJNS7_1CILi128EEENS9_ILi256EEESB_EEENS8_IJiNS9_ILi1EEENS8_IJiiEEEEEESF_SF_NS4_13DefaultFusionEJEEENS4_15FmhaFwdEpilogueIS6_fNS8_IJNS9_ILi64EEESB_SB_EEEEENS2_23IndividualTileSchedulerEJEEEEEvNT_6ParamsE:
        .type           _ZN7cutlass13device_kernelINS_4fmha6kernel28FmhaKernelTmaWarpSpecializedINS1_10collective30FmhaMainloopTmaWarpSpecializedINS_6half_tEffN4cute5tupleIJNS7_1CILi128EEENS9_ILi256EEESB_EEENS8_IJiNS9_ILi1EEENS8_IJiiEEEEEESF_SF_NS4_13DefaultFusionEJEEENS4_15FmhaFwdEpilogueIS6_fNS8_IJNS9_ILi64EEESB_SB_EEEEENS2_23IndividualTileSchedulerEJEEEEEvNT_6ParamsE,@function
        .size           _ZN7cutlass13device_kernelINS_4fmha6kernel28FmhaKernelTmaWarpSpecializedINS1_10collective30FmhaMainloopTmaWarpSpecializedINS_6half_tEffN4cute5tupleIJNS7_1CILi128EEENS9_ILi256EEESB_EEENS8_IJiNS9_ILi1EEENS8_IJiiEEEEEESF_SF_NS4_13DefaultFusionEJEEENS4_15FmhaFwdEpilogueIS6_fNS8_IJNS9_ILi64EEESB_SB_EEEEENS2_23IndividualTileSchedulerEJEEEEEvNT_6ParamsE,(.L_x_118 - _ZN7cutlass13device_kernelINS_4fmha6kernel28FmhaKernelTmaWarpSpecializedINS1_10collective30FmhaMainloopTmaWarpSpecializedINS_6half_tEffN4cute5tupleIJNS7_1CILi128EEENS9_ILi256EEESB_EEENS8_IJiNS9_ILi1EEENS8_IJiiEEEEEESF_SF_NS4_13DefaultFusionEJEEENS4_15FmhaFwdEpilogueIS6_fNS8_IJNS9_ILi64EEESB_SB_EEEEENS2_23IndividualTileSchedulerEJEEEEEvNT_6ParamsE)
        .other          _ZN7cutlass13device_kernelINS_4fmha6kernel28FmhaKernelTmaWarpSpecializedINS1_10collective30FmhaMainloopTmaWarpSpecializedINS_6half_tEffN4cute5tupleIJNS7_1CILi128EEENS9_ILi256EEESB_EEENS8_IJiNS9_ILi1EEENS8_IJiiEEEEEESF_SF_NS4_13DefaultFusionEJEEENS4_15FmhaFwdEpilogueIS6_fNS8_IJNS9_ILi64EEESB_SB_EEEEENS2_23IndividualTileSchedulerEJEEEEEvNT_6ParamsE,@"STO_CUDA_ENTRY STV_DEFAULT"
_ZN7cutlass13device_kernelINS_4fmha6kernel28FmhaKernelTmaWarpSpecializedINS1_10collective30FmhaMainloopTmaWarpSpecializedINS_6half_tEffN4cute5tupleIJNS7_1CILi128EEENS9_ILi256EEESB_EEENS8_IJiNS9_ILi1EEENS8_IJiiEEEEEESF_SF_NS4_13DefaultFusionEJEEENS4_15FmhaFwdEpilogueIS6_fNS8_IJNS9_ILi64EEESB_SB_EEEEENS2_23IndividualTileSchedulerEJEEEEEvNT_6ParamsE:
[----:B------:R-:W1:Y:S02]  /*0000*/  LDC R1, c[0x0][0x28] ;  /* 0x00000a00ff017b82 */ /* 0x000e640000000800 */
[----:B-1----:R-:W-:Y:S01]  /*0010*/  IADD3 R1, R1, -0x268, RZ ;  /* 0xfffffd9801017810 */ /* 0x002fe20007ffe0ff */
[----:B------:R-:W1:Y:S01]  /*0020*/  S2R R6, SR_TID.X ;  /* 0x0000000000067919 */ /* 0x000e620000002100 */
[----:B------:R-:W-:Y:S01]  /*0030*/  ELECT P1, URZ, PT ;  /* 0x00000000003f782f */ /* 0x000fe20003820000 */
[----:B------:R-:W-:Y:S01]  /*0040*/  BSSY B0, `(.L_x_0) ;  /* 0x0000017000007945 */ /* 0x000fe20003800000 */
[----:B-1----:R-:W-:-:S05]  /*0050*/  SHF.R.U32.HI R0, RZ, 0x5, R6 ;  /* 0x00000005ff007819 */ /* 0x002fca0000011606 */
[----:B------:R-:W1:Y:S02]  /*0060*/  SHFL.IDX PT, R2, R0, RZ, 0x1f ;  /* 0x00001fff00027589 */ /* 0x000e6400000e0000 */
[----:B-1----:R-:W-:Y:S02]  /*0070*/  R2UR UR4, R2 ;  /* 0x00000000020472ca */ /* 0x002fe400000e0000 */
[----:B------:R-:W-:-:S06]  /*0080*/  SHF.R.U32.HI R2, RZ, 0x7, R6 ;  /* 0x00000007ff027819 */ /* 0x000fcc0000011606 */
[----:B------:R-:W1:Y:S05]  /*0090*/  SHFL.IDX PT, R2, R2, RZ, 0x1f ;  /* 0x00001fff02027589 */ /* 0x000e6a00000e0000 */
[----:B------:R-:W-:Y:S02]  /*00a0*/  USHF.R.S32.HI UR5, URZ, 0x1f, UR4 ;  /* 0x0000001f3f057899 */ /* 0x000fe40008011404 */
[----:B------:R-:W-:Y:S02]  /*00b0*/  ISETP.NE.OR P0, PT, RZ, UR4, !P1 ;  /* 0x00000004ff007c0c */ /* 0x000fe4000cf05670 */
[----:B------:R-:W-:-:S04]  /*00c0*/  ULEA.HI UR5, UR5, UR4, URZ, 0x2 ;  /* 0x0000000405057291 */ /* 0x000fc8000f8f103f */
[----:B------:R-:W-:-:S04]  /*00d0*/  ULOP3.LUT UR5, UR5, 0xfffffffc, URZ, 0xc0, !UPT ;  /* 0xfffffffc05057892 */ /* 0x000fc8000f8ec03f */
[----:B------:R-:W-:-:S03]  /*00e0*/  UIADD3 UR6, UR4, -UR5, URZ ;  /* 0x8000000504067290 */ /* 0x000fc6000fffe03f */
[----:B------:R-:W-:Y:S09]  /*00f0*/  @P0 BRA `(.L_x_1) ;  /* 0x00000000002c0947 */ /* 0x000ff20003800000 */
[----:B------:R-:W-:Y:S02]  /*0100*/  ULDC.64 UR4, c[0x0][0x198] ;  /* 0x0000660000047ab9 */ /* 0x000fe40000000a00 */
[----:B------:R-:W-:Y:S02]  /*0110*/  UIADD3 UR8, UP0, UR4, 0xf0, URZ ;  /* 0x000000f004087890 */ /* 0x000fe4000ff1e03f */
[----:B------:R-:W-:Y:S02]  /*0120*/  UIADD3 UR10, UP1, UR4, 0x1f0, URZ ;  /* 0x000001f0040a7890 */ /* 0x000fe4000ff3e03f */
[----:B------:R-:W-:Y:S02]  /*0130*/  UIADD3 UR4, UP2, UR4, 0x2f0, URZ ;  /* 0x000002f004047890 */ /* 0x000fe4000ff5e03f */
[----:B------:R-:W-:Y:S02]  /*0140*/  UIADD3.X UR9, URZ, UR5, URZ, UP0, !UPT ;  /* 0x000000053f097290 */ /* 0x000fe400087fe43f */
[----:B------:R-:W-:-:S02]  /*0150*/  UIADD3.X UR11, URZ, UR5, URZ, UP1, !UPT ;  /* 0x000000053f0b7290 */ /* 0x000fc40008ffe43f */
[----:B------:R-:W-:-:S05]  /*0160*/  UIADD3.X UR5, URZ, UR5, URZ, UP2, !UPT ;  /* 0x000000053f057290 */ /* 0x000fca00097fe43f */
[----:B------:R2:W-:Y:S02]  /*0170*/  UTMACCTL.PF [UR8] ;  /* 0x00000000080079b9 */ /* 0x0005e40008040000 */
[----:B------:R2:W-:Y:S02]  /*0180*/  UTMACCTL.PF [UR10] ;  /* 0x000000000a0079b9 */ /* 0x0005e40008040000 */
[----:B------:R2:W-:Y:S02]  /*0190*/  UTMACCTL.PF [UR4] ;  /* 0x00000000040079b9 */ /* 0x0005e40008040000 */
[----:B--2---:R-:W-:Y:S01]  /*01a0*/  NOP ;  /* 0x0000000000007918 */ /* 0x004fe20000000000 */
.L_x_1:
[----:B------:R-:W-:Y:S05]  /*01b0*/  BSYNC B0 ;  /* 0x0000000000007941 */ /* 0x000fea0003800000 */
.L_x_0:
[----:B------:R-:W2:Y:S01]  /*01c0*/  SHFL.IDX PT, R3, R0, RZ, 0x1f ;  /* 0x00001fff00037589 */ /* 0x000ea200000e0000 */
[----:B-1----:R-:W-:Y:S01]  /*01d0*/  R2UR UR4, R2 ;  /* 0x00000000020472ca */ /* 0x002fe200000e0000 */
[----:B------:R-:W-:-:S12]  /*01e0*/  UISETP.NE.AND UP0, UPT, UR6, 0x1, UPT ;  /* 0x000000010600788c */ /* 0x000fd8000bf05270 */
[----:B------:R-:W-:Y:S01]  /*01f0*/  MOV R4, UR4 ;  /* 0x0000000400047c02 */ /* 0x000fe20008000f00 */
[----:B------:R-:W-:Y:S02]  /*0200*/  UIADD3 UR10, UR4, -0x1, URZ ;  /* 0xffffffff040a7890 */ /* 0x000fe4000fffe03f */
[----:B------:R-:W-:Y:S02]  /*0210*/  UISETP.EQ.AND UP0, UPT, UR4, URZ, !UP0 ;  /* 0x0000003f0400728c */ /* 0x000fe4000c702270 */
[----:B------:R1:W-:Y:S01]  /*0220*/  STL [R1+0x200], R4 ;  /* 0x0002000401007387 */ /* 0x0003e20000100800 */
[----:B------:R-:W-:Y:S02]  /*0230*/  UISETP.GE.U32.AND UP1, UPT, UR10, 0x4, UPT ;  /* 0x000000040a00788c */ /* 0x000fe4000bf26070 */
[----:B------:R-:W-:Y:S01]  /*0240*/  USEL UR7, URZ, 0x1, !UP0 ;  /* 0x000000013f077887 */ /* 0x000fe2000c000000 */
[----:B--2---:R-:W-:-:S03]  /*0250*/  ISETP.NE.AND P0, PT, R3, RZ, PT ;  /* 0x000000ff0300720c */ /* 0x004fc60003f05270 */
[----:B------:R-:W-:-:S10]  /*0260*/  USEL UR7, UR7, 0x2, UP1 ;  /* 0x0000000207077887 */ /* 0x000fd40008800000 */
[----:B-1----:R-:W-:Y:S05]  /*0270*/  @P0 BRA `(.L_x_2) ;  /* 0x0000000000480947 */ /* 0x002fea0003800000 */
[----:B------:R-:W1:Y:S01]  /*0280*/  S2UR UR11, SR_CgaCtaId ;  /* 0x00000000000b79c3 */ /* 0x000e620000008800 */
[----:B------:R-:W-:Y:S01]  /*0290*/  UMOV UR4, 0x400 ;  /* 0x0000040000047882 */ /* 0x000fe20000000000 */
[----:B------:R-:W-:Y:S01]  /*02a0*/  UMOV UR5, 0x1 ;  /* 0x0000000100057882 */ /* 0x000fe20000000000 */
[----:B------:R-:W-:Y:S01]  /*02b0*/  UMOV UR8, 0x80 ;  /* 0x0000008000087882 */ /* 0x000fe20000000000 */
[----:B------:R-:W-:Y:S01]  /*02c0*/  ELECT P0, URZ, PT ;  /* 0x00000000003f782f */ /* 0x000fe20003800000 */
[----:B------:R-:W-:-:S04]  /*02d0*/  UIADD3 UR8, -UR8, 0x100000, URZ ;  /* 0x0010000008087890 */ /* 0x000fc8000fffe13f */
[----:B------:R-:W-:Y:S02]  /*02e0*/  USHF.L.U32 UR9, UR8, 0xb, URZ ;  /* 0x0000000b08097899 */ /* 0x000fe4000800063f */
[----:B------:R-:W-:Y:S02]  /*02f0*/  USHF.L.U32 UR8, UR8, 0x1, URZ ;  /* 0x0000000108087899 */ /* 0x000fe4000800063f */
[----:B-1----:R-:W-:Y:S02]  /*0300*/  ULEA UR11, UR11, UR4, 0x18 ;  /* 0x000000040b0b7291 */ /* 0x002fe4000f8ec03f */
[----:B------:R-:W-:-:S04]  /*0310*/  UIADD3 UR4, -UR5, 0x100000, URZ ;  /* 0x0010000005047890 */ /* 0x000fc8000fffe13f */
[----:B------:R-:W-:Y:S02]  /*0320*/  USHF.L.U32 UR5, UR4, 0xb, URZ ;  /* 0x0000000b04057899 */ /* 0x000fe4000800063f */
[----:B------:R-:W-:Y:S01]  /*0330*/  USHF.L.U32 UR4, UR4, 0x1, URZ ;  /* 0x0000000104047899 */ /* 0x000fe2000800063f */
[----:B------:R-:W1:Y:S11]  /*0340*/  FENCE.VIEW.ASYNC.S ;  /* 0x00000000000073c6 */ /* 0x000e760000000000 */
[----:B-1----:R1:W2:Y:S01]  /*0350*/  SYNCS.EXCH.64 URZ, [UR11+0xb0050], UR4 ;  /* 0x0b0050040b3f75b2 */ /* 0x0022a20008000100 */
[----:B------:R1:W3:Y:S01]  /*0360*/  SYNCS.EXCH.64 URZ, [UR11+0xb0060], UR8 ;  /* 0x0b0060080b3f75b2 */ /* 0x0002e20008000100 */
[----:B------:R1:W4:Y:S01]  /*0370*/  SYNCS.EXCH.64 URZ, [UR11+0xb0058], UR4 ;  /* 0x0b0058040b3f75b2 */ /* 0x0003220008000100 */
[----:B------:R1:W1:Y:S01]  /*0380*/  SYNCS.EXCH.64 URZ, [UR11+0xb0068], UR8 ;  /* 0x0b0068080b3f75b2 */ /* 0x0002620008000100 */
[----:B------:R-:W-:Y:S01]  /*0390*/  NOP ;  /* 0x0000000000007918 */ /* 0x000fe20000000000 */
.L_x_2:
[----:B------:R-:W5:Y:S01]  /*03a0*/  SHFL.IDX PT, R2, R0, RZ, 0x1f ;  /* 0x00001fff00027589 */ /* 0x000f6200000e0000 */
[----:B------:R-:W-:Y:S01]  /*03b0*/  NOP ;  /* 0x0000000000007918 */ /* 0x000fe20000000000 */
[----:B-----5:R-:W-:-:S13]  /*03c0*/  ISETP.NE.AND P0, PT, R2, RZ, PT ;  /* 0x000000ff0200720c */ /* 0x020fda0003f05270 */
[----:B------:R-:W-:Y:S05]  /*03d0*/  @P0 BRA `(.L_x_3) ;  /* 0x0000000000600947 */ /* 0x000fea0003800000 */
[----:B-1----:R-:W1:Y:S01]  /*03e0*/  S2UR UR5, SR_CgaCtaId ;  /* 0x00000000000579c3 */ /* 0x002e620000008800 */
[----:B------:R-:W-:Y:S01]  /*03f0*/  UMOV UR4, 0x400 ;  /* 0x0000040000047882 */ /* 0x000fe20000000000 */
[----:B------:R-:W-:Y:S01]  /*0400*/  UMOV UR8, 0x1 ;  /* 0x0000000100087882 */ /* 0x000fe20000000000 */
[----:B------:R-:W-:Y:S01]  /*0410*/  UMOV UR12, 0x100 ;  /* 0x00000100000c7882 */ /* 0x000fe20000000000 */
[----:B------:R-:W-:-:S04]  /*0420*/  UIADD3 UR8, -UR8, 0x100000, URZ ;  /* 0x0010000008087890 */ /* 0x000fc8000fffe13f */
[----:B------:R-:W-:Y:S02]  /*0430*/  USHF.L.U32 UR9, UR8, 0xb, URZ ;  /* 0x0000000b08097899 */ /* 0x000fe4000800063f */
[----:B------:R-:W-:Y:S01]  /*0440*/  USHF.L.U32 UR8, UR8, 0x1, URZ ;  /* 0x0000000108087899 */ /* 0x000fe2000800063f */
[----:B------:R-:W-:Y:S01]  /*0450*/  ELECT P0, URZ, PT ;  /* 0x00000000003f782f */ /* 0x000fe20003800000 */
[----:B-1----:R-:W-:Y:S02]  /*0460*/  ULEA UR11, UR5, UR4, 0x18 ;  /* 0x00000004050b7291 */ /* 0x002fe4000f8ec03f */
[----:B------:R-:W-:-:S04]  /*0470*/  UIADD3 UR4, -UR12, 0x100000, URZ ;  /* 0x001000000c047890 */ /* 0x000fc8000fffe13f */
[----:B------:R-:W-:Y:S02]  /*0480*/  USHF.L.U32 UR5, UR4, 0xb, URZ ;  /* 0x0000000b04057899 */ /* 0x000fe4000800063f */
[----:B------:R-:W-:Y:S01]  /*0490*/  USHF.L.U32 UR4, UR4, 0x1, URZ ;  /* 0x0000000104047899 */ /* 0x000fe2000800063f */
[----:B------:R-:W1:Y:S03]  /*04a0*/  FENCE.VIEW.ASYNC.S ;  /* 0x00000000000073c6 */ /* 0x000e660000000000 */
[----:B-1----:R1:W1:Y:S08]  /*04b0*/  SYNCS.EXCH.64 URZ, [UR11+0xb0000], UR8 ;  /* 0x0b0000080b3f75b2 */ /* 0x0022700008000100 */
[----:B------:R1:W1:Y:S01]  /*04c0*/  SYNCS.EXCH.64 URZ, [UR11+0xb0028], UR4 ;  /* 0x0b0028040b3f75b2 */ /* 0x0002620008000100 */
        /* <DEDUP_REMOVED lines=8> */
[----:B------:R-:W-:Y:S01]  /*0550*/  NOP ;  /* 0x0000000000007918 */ /* 0x000fe20000000000 */
.L_x_3:
        /* <DEDUP_REMOVED lines=21> */
[----:B------:R-:W-:Y:S01]  /*06b0*/  NOP ;  /* 0x0000000000007918 */ /* 0x000fe20000000000 */
.L_x_4:
[----:B------:R-:W5:Y:S01]  /*06c0*/  SHFL.IDX PT, R2, R0, RZ, 0x1f ;  /* 0x00001fff00027589 */ /* 0x000f6200000e0000 */
[----:B------:R-:W-:Y:S01]  /*06d0*/  ELECT P0, URZ, PT ;  /* 0x00000000003f782f */ /* 0x000fe20003800000 */
[----:B------:R-:W-:Y:S01]  /*06e0*/  NOP ;  /* 0x0000000000007918 */ /* 0x000fe20000000000 */
[----:B-1----:R-:W-:Y:S02]  /*06f0*/  UMOV UR4, 0x80 ;  /* 0x0000008000047882 */ /* 0x002fe40000000000 */
[C---:B-----5:R-:W-:Y:S02]  /*0700*/  ISETP.NE.OR P0, PT, R2.reuse, RZ, !P0 ;  /* 0x000000ff0200720c */ /* 0x060fe40004705670 */
[----:B------:R-:W-:-:S11]  /*0710*/  ISETP.NE.AND P2, PT, R2, RZ, PT ;  /* 0x000000ff0200720c */ /* 0x000fd60003f45270 */
[----:B------:R-:W-:Y:S01]  /*0720*/  VOTEU.ALL UP0, P0 ;  /* 0x00000000003f7886 */ /* 0x000fe20000000000 */
[----:B------:R-:W-:Y:S01]  /*0730*/  VOTEU.ALL UP2, P0 ;  /* 0x00000000003f7886 */ /* 0x000fe20000040000 */
[----:B------:R-:W-:Y:S01]  /*0740*/  VOTEU.ALL UP3, P0 ;  /* 0x00000000003f7886 */ /* 0x000fe20000060000 */
[----:B------:R-:W-:Y:S02]  /*0750*/  VOTEU.ALL UP4, P0 ;  /* 0x00000000003f7886 */ /* 0x000fe40000080000 */
[----:B------:R-:W1:Y:S01]  /*0760*/  @!UP0 S2UR UR9, SR_CgaCtaId ;  /* 0x00000000000989c3 */ /* 0x000e620000008800 */
[----:B------:R-:W-:Y:S01]  /*0770*/  @!UP0 UMOV UR8, 0x400 ;  /* 0x0000040000088882 */ /* 0x000fe20000000000 */
[----:B------:R-:W-:-:S04]  /*0780*/  @!UP0 UIADD3 UR4, -UR4, 0x100000, URZ ;  /* 0x0010000004048890 */ /* 0x000fc8000fffe13f */
[----:B------:R-:W-:Y:S02]  /*0790*/  @!UP0 USHF.L.U32 UR5, UR4, 0xb, URZ ;  /* 0x0000000b04058899 */ /* 0x000fe4000800063f */
[----:B------:R-:W-:Y:S02]  /*07a0*/  @!UP0 USHF.L.U32 UR4, UR4, 0x1, URZ ;  /* 0x0000000104048899 */ /* 0x000fe4000800063f */
[----:B-1----:R-:W-:Y:S01]  /*07b0*/  @!UP0 ULEA UR8, UR9, UR8, 0x18 ;  /* 0x0000000809088291 */ /* 0x002fe2000f8ec03f */
[----:B------:R-:W-:Y:S01]  /*07c0*/  VOTEU.ALL UP0, P0 ;  /* 0x00000000003f7886 */ /* 0x000fe20000000000 */
[----:B------:R-:W1:Y:S10]  /*07d0*/  FENCE.VIEW.ASYNC.S ;  /* 0x00000000000073c6 */ /* 0x000e740000000000 */
[----:B-1----:R1:W1:Y:S01]  /*07e0*/  @!UP0 SYNCS.EXCH.64 URZ, [UR8+0xb0090], UR4 ;  /* 0x0b009004083f85b2 */ /* 0x0022620008000100 */
[----:B------:R1:W1:Y:S01]  /*07f0*/  @!UP2 SYNCS.EXCH.64 URZ, [UR8+0xb0098], UR4 ;  /* 0x0b009804083fa5b2 */ /* 0x0002620008000100 */
[----:B------:R1:W1:Y:S01]  /*0800*/  @!UP3 SYNCS.EXCH.64 URZ, [UR8+0xb00a0], UR4 ;  /* 0x0b00a004083fb5b2 */ /* 0x0002620008000100 */
[----:B------:R1:W1:Y:S01]  /*0810*/  @!UP4 SYNCS.EXCH.64 URZ, [UR8+0xb00a8], UR4 ;  /* 0x0b00a804083fc5b2 */ /* 0x0002620008000100 */
[----:B------:R-:W-:Y:S01]  /*0820*/  NOP ;  /* 0x0000000000007918 */ /* 0x000fe20000000000 */
[----:B------:R-:W-:Y:S05]  /*0830*/  @P2 BRA `(.L_x_5) ;  /* 0x0000000000582947 */ /* 0x000fea0003800000 */
[----:B-1----:R-:W1:Y:S01]  /*0840*/  S2UR UR5, SR_CgaCtaId ;  /* 0x00000000000579c3 */ /* 0x002e620000008800 */
[----:B------:R-:W-:Y:S01]  /*0850*/  UMOV UR4, 0x400 ;  /* 0x0000040000047882 */ /* 0x000fe20000000000 */
[----:B------:R-:W-:Y:S01]  /*0860*/  UMOV UR8, 0x20 ;  /* 0x0000002000087882 */ /* 0x000fe20000000000 */
[----:B------:R-:W-:Y:S01]  /*0870*/  UMOV UR9, 0x80 ;  /* 0x0000008000097882 */ /* 0x000fe20000000000 */
[----:B------:R-:W-:Y:S01]  /*0880*/  ELECT P0, URZ, PT ;  /* 0x00000000003f782f */ /* 0x000fe20003800000 */
[----:B-1----:R-:W-:Y:S02]  /*0890*/  ULEA UR11, UR5, UR4, 0x18 ;  /* 0x00000004050b7291 */ /* 0x002fe4000f8ec03f */
[----:B------:R-:W-:-:S04]  /*08a0*/  UIADD3 UR4, -UR8, 0x100000, URZ ;  /* 0x0010000008047890 */ /* 0x000fc8000fffe13f */
[----:B------:R-:W-:Y:S02]  /*08b0*/  USHF.L.U32 UR5, UR4, 0xb, URZ ;  /* 0x0000000b04057899 */ /* 0x000fe4000800063f */
[----:B------:R-:W-:Y:S02]  /*08c0*/  USHF.L.U32 UR4, UR4, 0x1, URZ ;  /* 0x0000000104047899 */ /* 0x000fe4000800063f */
        /* <DEDUP_REMOVED lines=13> */
.L_x_5:
[----:B-1----:R-:W-:Y:S01]  /*09a0*/  R2UR UR4, R4 ;  /* 0x00000000040472ca */ /* 0x002fe200000e0000 */
[----:B------:R-:W-:Y:S01]  /*09b0*/  NOP ;  /* 0x0000000000007918 */ /* 0x000fe20000000000 */
[----:B------:R-:W-:Y:S01]  /*09c0*/  MOV R0, UR6 ;  /* 0x0000000600007c02 */ /* 0x000fe20008000f00 */
[----:B--234-:R-:W-:Y:S03]  /*09d0*/  BAR.SYNC.DEFER_BLOCKING 0x0 ;  /* 0x0000000000007b1d */ /* 0x01cfe60000010000 */
[----:B------:R-:W-:-:S07]  /*09e0*/  ISETP.EQ.AND P2, PT, R0, 0x1, P1 ;  /* 0x000000010000780c */ /* 0x000fce0000f42270 */
[----:B------:R-:W-:-:S13]  /*09f0*/  ISETP.NE.AND P0, PT, RZ, UR4, PT ;  /* 0x00000004ff007c0c */ /* 0x000fda000bf05270 */
[----:B------:R-:W-:Y:S05]  /*0a00*/  @!P0 BRA `(.L_x_6) ;  /* 0x0000010800688947 */ /* 0x000fea0003800000 */
[----:B------:R-:W-:-:S06]  /*0a10*/  UISETP.GT.U32.AND UP0, UPT, UR10, 0x3, UPT ;  /* 0x000000030a00788c */ /* 0x000fcc000bf04070 */
[----:B------:R-:W-:-:S13]  /*0a20*/  PLOP3.LUT P0, PT, PT, PT, UP0, 0x80, 0x0 ;  /* 0x000000000000781c */ /* 0x000fda0003f0f008 */
[----:B------:R-:W-:Y:S05]  /*0a30*/  @P0 EXIT ;  /* 0x000000000000094d */ /* 0x000fea0003800000 */
.L_x_7:
[----:B------:R-:W-:-:S08]  /*0a40*/  NOP ;  /* 0x0000000000007918 */ /* 0x000fd00000000000 */
[----:B------:R-:W1:Y:S02]  /*0a50*/  USETMAXREG.TRY_ALLOC.CTAPOOL UP0, 0xf0 ;  /* 0x000000f0000079c8 */ /* 0x000e640008000600 */
[----:B-1----:R-:W-:-:S13]  /*0a60*/  PLOP3.LUT P0, PT, PT, PT, UP0, 0x80, 0x0 ;  /* 0x000000000000781c */ /* 0x002fda0003f0f008 */
[----:B------:R-:W-:Y:S05]  /*0a70*/  @!P0 BRA `(.L_x_7) ;  /* 0xfffffffc00f08947 */ /* 0x000fea000383ffff */
[----:B------:R-:W2:Y:S01]  /*0a80*/  LDL R0, [R1+0x200] ;  /* 0x0002000001007983 */ /* 0x000ea20000100800 */
[----:B------:R-:W1:Y:S01]  /*0a90*/  S2UR UR5, SR_CTAID.X ;  /* 0x00000000000579c3 */ /* 0x000e620000002500 */
[----:B------:R-:W-:Y:S01]  /*0aa0*/  UMOV UR6, URZ ;  /* 0x0000003f00067c82 */ /* 0x000fe20008000000 */
[----:B-1----:R-:W-:Y:S02]  /*0ab0*/  MOV R194, UR5 ;  /* 0x0000000500c27c02 */ /* 0x002fe40008000f00 */
[----:B--2---:R-:W-:-:S13]  /*0ac0*/  R2UR UR4, R0 ;  /* 0x00000000000472ca */ /* 0x004fda00000e0000 */
[----:B------:R-:W-:-:S03]  /*0ad0*/  UISETP.NE.AND UP0, UPT, UR4, 0x1, UPT ;  /* 0x000000010400788c */ /* 0x000fc6000bf05270 */
[----:B------:R-:W-:-:S03]  /*0ae0*/  UMOV UR4, URZ ;  /* 0x0000003f00047c82 */ /* 0x000fc60008000000 */
[----:B------:R-:W-:-:S13]  /*0af0*/  PLOP3.LUT P0, PT, PT, PT, UP0, 0x80, 0x0 ;  /* 0x000000000000781c */ /* 0x000fda0003f0f008 */
[----:B------:R-:W-:Y:S05]  /*0b00*/  @!P0 BRA `(.L_x_8) ;  /* 0x0000000000488947 */ /* 0x000fea0003800000 */
[----:B------:R-:W-:Y:S01]  /*0b10*/  R2UR UR5, R0 ;  /* 0x00000000000572ca */ /* 0x000fe200000e0000 */
[----:B------:R-:W-:-:S12]  /*0b20*/  UMOV UR6, 0x1 ;  /* 0x0000000100067882 */ /* 0x000fd80000000000 */
[----:B------:R-:W-:-:S06]  /*0b30*/  UISETP.NE.AND UP0, UPT, UR5, 0x2, UPT ;  /* 0x000000020500788c */ /* 0x000fcc000bf05270 */
[----:B------:R-:W-:-:S13]  /*0b40*/  PLOP3.LUT P1, PT, PT, PT, UP0, 0x80, 0x0 ;  /* 0x000000000000781c */ /* 0x000fda0003f2f008 */
[----:B------:R-:W-:Y:S05]  /*0b50*/  @!P1 BRA `(.L_x_8) ;  /* 0x0000000000349947 */ /* 0x000fea0003800000 */
[----:B------:R-:W-:-:S13]  /*0b60*/  R2UR UR4, R0 ;  /* 0x00000000000472ca */ /* 0x000fda00000e0000 */
[----:B------:R-:W-:-:S06]  /*0b70*/  UISETP.NE.AND UP0, UPT, UR4, 0x3, UPT ;  /* 0x000000030400788c */ /* 0x000fcc000bf05270 */
[----:B------:R-:W-:-:S13]  /*0b80*/  PLOP3.LUT P1, PT, PT, PT, UP0, 0x80, 0x0 ;  /* 0x000000000000781c */ /* 0x000fda0003f2f008 */
[----:B------:R-:W-:Y:S05]  /*0b90*/  @!P1 BRA `(.L_x_9) ;  /* 0x00000000001c9947 */ /* 0x000fea0003800000 */
[----:B------:R-:W-:-:S13]  /*0ba0*/  R2UR UR4, R0 ;  /* 0x00000000000472ca */ /* 0x000fda00000e0000 */
[----:B------:R-:W-:-:S11]  /*0bb0*/  UISETP.NE.AND UP0, UPT, UR4, 0x4, UPT ;  /* 0x000000040400788c */ /* 0x000fd6000bf05270 */
[----:B------:R-:W-:Y:S01]  /*0bc0*/  @!UP0 UMOV UR4, 0x1 ;  /* 0x0000000100048882 */ /* 0x000fe20000000000 */
[----:B------:R-:W-:Y:S01]  /*0bd0*/  @!UP0 UMOV UR6, 0x1 ;  /* 0x0000000100068882 */ /* 0x000fe20000000000 */
[----:B------:R-:W-:Y:S01]  /*0be0*/  @UP0 UMOV UR4, URZ ;  /* 0x0000003f00040c82 */ /* 0x000fe20008000000 */
[----:B------:R-:W-:Y:S01]  /*0bf0*/  @UP0 UMOV UR6, URZ ;  /* 0x0000003f00060c82 */ /* 0x000fe20008000000 */
[----:B------:R-:W-:Y:S05]  /*0c00*/  BRA `(.L_x_8) ;  /* 0x0000000000087947 */ /* 0x000fea0003800000 */
.L_x_9:
[----:B------:R-:W-:Y:S01]  /*0c10*/  UMOV UR4, 0x1 ;  /* 0x0000000100047882 */ /* 0x000fe20000000000 */
[----:B------:R-:W-:-:S05]  /*0c20*/  UMOV UR6, URZ ;  /* 0x0000003f00067c82 */ /* 0x000fca0008000000 */
.L_x_8:
[----:B------:R-:W-:Y:S05]  /*0c30*/  @!P0 BRA `(.L_x_10) ;  /* 0x0000000000608947 */ /* 0x000fea0003800000 */
[----:B------:R-:W-:-:S13]  /*0c40*/  R2UR UR5, R0 ;  /* 0x00000000000572ca */ /* 0x000fda00000e0000 */
        /* <DEDUP_REMOVED lines=10> */
[----:B------:R-:W-:Y:S05]  /*0cf0*/  @P0 BRA `(.L_x_13) ;  /* 0x00000000003c0947 */ /* 0x000fea0003800000 */
[----:B------:R-:W-:-:S13]  /*0d00*/  R2UR UR5, R194 ;  /* 0x00000000c20572ca */ /* 0x000fda00000e0000 */
[----:B------:R-:W-:-:S06]  /*0d10*/  ULEA UR5, UR5, 0x3, 0x1 ;  /* 0x0000000305057891 */ /* 0x000fcc000f8e083f */
[----:B------:R-:W-:Y:S01]  /*0d20*/  MOV R194, UR5 ;  /* 0x0000000500c27c02 */ /* 0x000fe20008000f00 */
[----:B------:R-:W-:Y:S06]  /*0d30*/  BRA `(.L_x_13) ;  /* 0x00000000002c7947 */ /* 0x000fec0003800000 */
.L_x_12:
[----:B------:R-:W-:-:S13]  /*0d40*/  R2UR UR5, R194 ;  /* 0x00000000c20572ca */ /* 0x000fda00000e0000 */
[----:B------:R-:W-:-:S06]  /*0d50*/  ULEA UR5, UR5, 0x2, 0x1 ;  /* 0x0000000205057891 */ /* 0x000fcc000f8e083f */
[----:B------:R-:W-:Y:S01]  /*0d60*/  MOV R194, UR5 ;  /* 0x0000000500c27c02 */ /* 0x000fe20008000f00 */
[----:B------:R-:W-:Y:S06]  /*0d70*/  BRA `(.L_x_13) ;  /* 0x00000000001c7947 */ /* 0x000fec0003800000 */
.L_x_11:
[----:B------:R-:W-:-:S13]  /*0d80*/  R2UR UR5, R194 ;  /* 0x00000000c20572ca */ /* 0x000fda00000e0000 */
[----:B------:R-:W-:-:S06]  /*0d90*/  ULEA UR5, UR5, 0x1, 0x1 ;  /* 0x0000000105057891 */ /* 0x000fcc000f8e083f */
[----:B------:R-:W-:Y:S01]  /*0da0*/  MOV R194, UR5 ;  /* 0x0000000500c27c02 */ /* 0x000fe20008000f00 */
[----:B------:R-:W-:Y:S06]  /*0db0*/  BRA `(.L_x_13) ;  /* 0x00000000000c7947 */ /* 0x000fec0003800000 */
.L_x_10:
[----:B------:R-:W-:-:S13]  /*0dc0*/  R2UR UR5, R194 ;  /* 0x00000000c20572ca */ /* 0x000fda00000e0000 */
[----:B------:R-:W-:-:S06]  /*0dd0*/  USHF.L.U32 UR5, UR5, 0x1, URZ ;  /* 0x0000000105057899 */ /* 0x000fcc000800063f */
[----:B------:R-:W-:-:S07]  /*0de0*/  MOV R194, UR5 ;  /* 0x0000000500c27c02 */ /* 0x000fce0008000f00 */
.L_x_13:
[----:B------:R-:W-:-:S04]  /*0df0*/  ULOP3.LUT UR5, UR7, 0x1, URZ, 0xfc, !UPT ;  /* 0x0000000107057892 */ /* 0x000fc8000f8efc3f */
[----:B------:R-:W-:-:S06]  /*0e00*/  UISETP.NE.AND UP0, UPT, UR5, 0x3, UPT ;  /* 0x000000030500788c */ /* 0x000fcc000bf05270 */
[----:B------:R-:W-:-:S13]  /*0e10*/  PLOP3.LUT P0, PT, PT, PT, UP0, 0x80, 0x0 ;  /* 0x000000000000781c */ /* 0x000fda0003f0f008 */
[----:B------:R-:W-:Y:S05]  /*0e20*/  @!P0 BRA `(.L_x_14) ;  /* 0x0000000000048947 */ /* 0x000fea0003800000 */
[----:B------:R-:W-:Y:S01]  /*0e30*/  BPT.TRAP 0x1 ;  /* 0x000000040000795c */ /* 0x000fe20000300000 */
.L_x_14:
[----:B------:R-:W1:Y:S01]  /*0e40*/  S2UR UR8, SR_CgaCtaId ;  /* 0x00000000000879c3 */ /* 0x000e620000008800 */
[----:B------:R-:W-:Y:S01]  /*0e50*/  UMOV UR5, 0x400 ;  /* 0x0000040000057882 */ /* 0x000fe20000000000 */
[----:B------:R-:W-:-:S04]  /*0e60*/  MOV R0, UR4 ;  /* 0x0000000400007c02 */ /* 0x000fc80008000f00 */
[----:B------:R-:W-:Y:S01]  /*0e70*/  SHF.L.U32 R0, R0, 0x1f, RZ ;  /* 0x0000001f00007819 */ /* 0x000fe200000006ff */
[----:B-1----:R-:W-:-:S04]  /*0e80*/  ULEA UR9, UR8, UR5, 0x18 ;  /* 0x0000000508097291 */ /* 0x002fc8000f8ec03f */
[----:B------:R-:W-:Y:S02]  /*0e90*/  ULEA UR5, UR6, UR9, 0x3 ;  /* 0x0000000906057291 */ /* 0x000fe4000f8e183f */
[----:B------:R-:W-:-:S07]  /*0ea0*/  MOV R183, UR9 ;  /* 0x0000000900b77c02 */ /* 0x000fce0008000f00 */
[----:B------:R-:W1:Y:S02]  /*0eb0*/  SYNCS.PHASECHK.TRANS64.TRYWAIT P1, [UR5+0xb0050], R0 ;  /* 0x0b005000ff0075a7 */ /* 0x000e640008020145 */
[----:B-1----:R-:W-:Y:S05]  /*0ec0*/  @!P1 BRA `(.L_x_15) ;  /* 0x0000011c00349947 */ /* 0x002fea0003800000 */
.L_x_101:
[----:B------:R-:W-:Y:S05]  /*0ed0*/  @!P0 BRA `(.L_x_16) ;  /* 0x0000000000048947 */ /* 0x000fea0003800000 */
[----:B------:R-:W-:Y:S01]  /*0ee0*/  BPT.TRAP 0x1 ;  /* 0x000000040000795c */ /* 0x000fe20000300000 */
.L_x_16:
[----:B------:R-:W-:Y:S02]  /*0ef0*/  R2UR UR4, R183 ;  /* 0x00000000b70472ca */ /* 0x000fe400000e0000 */
[----:B------:R-:W-:Y:S02]  /*0f00*/  SHF.L.U32 R2, RZ, 0x1f, RZ ;  /* 0x0000001fff027819 */ /* 0x000fe400000006ff */
[----:B------:R-:W-:-:S09]  /*0f10*/  ISETP.NE.AND P2, PT, RZ, UR10, PT ;  /* 0x0000000aff007c0c */ /* 0x000fd2000bf45270 */
[----:B------:R-:W2:Y:S01]  /*0f20*/  SYNCS.PHASECHK.TRANS64.TRYWAIT P1, [UR4+0xb0000], R2 ;  /* 0x0b000002ff0075a7 */ /* 0x000ea20008020144 */
[----:B------:R-:W-:Y:S01]  /*0f30*/  UIADD3 UR11, UR4, 0xb0090, URZ ;  /* 0x000b0090040b7890 */ /* 0x000fe2000fffe03f */
[----:B--2---:R-:W-:Y:S11]  /*0f40*/  @!P1 BRA `(.L_x_17) ;  /* 0x0000011c002c9947 */ /* 0x004ff60003800000 */
.L_x_102:
[----:B-1----:R-:W2:Y:S01]  /*0f50*/  LDL R0, [R1+0x200] ;  /* 0x0002000001007983 */ /* 0x002ea20000100800 */
[----:B------:R-:W-:Y:S01]  /*0f60*/  ULEA UR10, UR10, UR11, 0x3 ;  /* 0x0000000b0a0a7291 */ /* 0x000fe2000f8e183f */
[----:B--2---:R-:W-:Y:S02]  /*0f70*/  R2UR UR4, R0 ;  /* 0x00000000000472ca */ /* 0x004fe400000e0000 */
[----:B------:R-:W-:-:S04]  /*0f80*/  SEL R0, RZ, 0x1, P2 ;  /* 0x00000001ff007807 */ /* 0x000fc80001000000 */
[----:B------:R-:W-:-:S04]  /*0f90*/  SHF.L.U32 R0, R0, 0x1f, RZ ;  /* 0x0000001f00007819 */ /* 0x000fc800000006ff */
[----:B------:R-:W1:Y:S03]  /*0fa0*/  SYNCS.PHASECHK.TRANS64.TRYWAIT P1, [UR10], R0 ;  /* 0x00000000ff0075a7 */ /* 0x000e66000802014a */
[----:B------:R-:W-:-:S04]  /*0fb0*/  UIADD3 UR14, UR4, -0x1, URZ ;  /* 0xffffffff040e7890 */ /* 0x000fc8000fffe03f */
[----:B------:R-:W-:Y:S01]  /*0fc0*/  USHF.L.U32 UR14, UR14, 0x3, URZ ;  /* 0x000000030e0e7899 */ /* 0x000fe2000800063f */
[----:B-1----:R-:W-:Y:S11]  /*0fd0*/  @!P1 BRA `(.L_x_18) ;  /* 0x0000011c00249947 */ /* 0x002ff60003800000 */
.L_x_103:
[----:B------:R-:W-:Y:S01]  /*0fe0*/  R2UR UR5, R183 ;  /* 0x00000000b70572ca */ /* 0x000fe200000e0000 */
[----:B------:R-:W-:Y:S01]  /*0ff0*/  WARPGROUP.ARRIVE ;  /* 0x00000000000079c5 */ /* 0x000fe20000000000 */
[----:B------:R-:W-:Y:S01]  /*1000*/  UMOV UR9, 0x40000040 ;  /* 0x4000004000097882 */ /* 0x000fe20000000000 */
[----:B------:R-:W-:Y:S01]  /*1010*/  UMOV UR19, 0x40000040 ;  /* 0x4000004000137882 */ /* 0x000fe20000000000 */
[----:B------:R-:W-:Y:S01]  /*1020*/  UMOV UR17, UR9 ;  /* 0x0000000900117c82 */ /* 0x000fe20008000000 */
[----:B------:R-:W-:Y:S01]  /*1030*/  MOV R191, UR9 ;  /* 0x0000000900bf7c02 */ /* 0x000fe20008000f00 */
[----:B------:R-:W-:Y:S01]  /*1040*/  UMOV UR9, 0x40000040 ;  /* 0x4000004000097882 */ /* 0x000fe20000000000 */
[----:B------:R-:W-:Y:S01]  /*1050*/  UMOV UR13, 0x40000040 ;  /* 0x40000040000d7882 */ /* 0x000fe20000000000 */
[----:B------:R-:W-:Y:S01]  /*1060*/  MOV R189, UR9 ;  /* 0x0000000900bd7c02 */ /* 0x000fe20008000f00 */
[----:B------:R-:W-:Y:S01]  /*1070*/  UMOV UR21, 0x40000040 ;  /* 0x4000004000157882 */ /* 0x000fe20000000000 */
[----:B------:R-:W-:Y:S01]  /*1080*/  UMOV UR23, 0x40000040 ;  /* 0x4000004000177882 */ /* 0x000fe20000000000 */
[----:B------:R-:W-:Y:S01]  /*1090*/  UMOV UR25, 0x40000040 ;  /* 0x4000004000197882 */ /* 0x000fe20000000000 */
[----:B------:R-:W-:Y:S01]  /*10a0*/  UMOV UR27, 0x40000040 ;  /* 0x40000040001b7882 */ /* 0x000fe20000000000 */
[----:B------:R-:W-:-:S02]  /*10b0*/  USHF.R.U32.HI UR4, URZ, 0x4, UR5 ;  /* 0x000000043f047899 */ /* 0x000fc40008011605 */
[----:B------:R-:W-:Y:S02]  /*10c0*/  UIADD3 UR5, UR5, 0x10000, URZ ;  /* 0x0001000005057890 */ /* 0x000fe4000fffe03f */
[----:B------:R-:W-:Y:S02]  /*10d0*/  ULOP3.LUT UR4, UR4, 0x3fff, URZ, 0xc0, !UPT ;  /* 0x00003fff04047892 */ /* 0x000fe4000f8ec03f */
[----:B------:R-:W-:Y:S02]  /*10e0*/  USHF.R.U32.HI UR5, URZ, 0x4, UR5 ;  /* 0x000000043f057899 */ /* 0x000fe40008011605 */
[----:B------:R-:W-:Y:S02]  /*10f0*/  ULOP3.LUT UR4, UR4, 0x10000, URZ, 0xfc, !UPT ;  /* 0x0001000004047892 */ /* 0x000fe4000f8efc3f */
[----:B------:R-:W-:Y:S02]  /*1100*/  ULOP3.LUT UR10, UR5, 0x3fff, URZ, 0xc0, !UPT ;  /* 0x00003fff050a7892 */ /* 0x000fe4000f8ec03f */
[----:B------:R-:W-:-:S02]  /*1110*/  ULEA UR6, UR6, UR4, 0xb ;  /* 0x0000000406067291 */ /* 0x000fc4000f8e583f */
[----:B------:R-:W-:Y:S02]  /*1120*/  ULOP3.LUT UR15, UR10, 0x10000, URZ, 0xfc, !UPT ;  /* 0x000100000a0f7892 */ /* 0x000fe4000f8efc3f */
[----:B------:R-:W-:Y:S01]  /*1130*/  UIADD3 UR4, UR6, 0x2, URZ ;  /* 0x0000000206047890 */ /* 0x000fe2000fffe03f */
[----:B------:R-:W-:Y:S02]  /*1140*/  UMOV UR5, 0x40000040 ;  /* 0x4000004000057882 */ /* 0x000fe40000000000 */
[----:B------:R-:W-:Y:S01]  /*1150*/  UMOV UR8, UR6 ;  /* 0x0000000600087c82 */ /* 0x000fe20008000000 */
[----:B------:R-:W-:Y:S01]  /*1160*/  UIADD3 UR12, UR6, 0x200, URZ ;  /* 0x00000200060c7890 */ /* 0x000fe2000fffe03f */
[----:B------:R-:W-:Y:S01]  /*1170*/  MOV R190, UR8 ;  /* 0x0000000800be7c02 */ /* 0x000fe20008000f00 */
[----:B------:R-:W-:Y:S01]  /*1180*/  UMOV UR16, UR8 ;  /* 0x0000000800107c82 */ /* 0x000fe20008000000 */
[----:B------:R-:W-:Y:S01]  /*1190*/  UMOV UR18, UR15 ;  /* 0x0000000f00127c82 */ /* 0x000fe20008000000 */
[----:B------:R-:W-:Y:S01]  /*11a0*/  UMOV UR8, UR4 ;  /* 0x0000000400087c82 */ /* 0x000fe20008000000 */
[----:B------:R-:W-:Y:S01]  /*11b0*/  HGMMA.64x256x16.F32 R24, gdesc[UR16], RZ, !UPT, gsb0 ;  /* 0x03e00000101879f0 */ /* 0x000fe2000c0008ff */
[----:B------:R-:W-:Y:S01]  /*11c0*/  UIADD3 UR18, UR15, 0x2, URZ ;  /* 0x000000020f127890 */ /* 0x000fe2000fffe03f */
[----:B------:R-:W-:Y:S01]  /*11d0*/  MOV R188, UR8 ;  /* 0x0000000800bc7c02 */ /* 0x000fe20008000f00 */
[----:B------:R-:W-:Y:S01]  /*11e0*/  UMOV UR16, UR8 ;  /* 0x0000000800107c82 */ /* 0x000fe20008000000 */
[----:B------:R-:W-:Y:S01]  /*11f0*/  UMOV UR17, UR9 ;  /* 0x0000000900117c82 */ /* 0x000fe20008000000 */
[----:B------:R-:W-:Y:S01]  /*1200*/  UMOV UR19, 0x40000040 ;  /* 0x4000004000137882 */ /* 0x000fe20000000000 */
[----:B------:R-:W-:Y:S01]  /*1210*/  UIADD3 UR4, UR6, 0x4, URZ ;  /* 0x0000000406047890 */ /* 0x000fe2000fffe03f */
[----:B------:R-:W-:Y:S01]  /*1220*/  MOV R193, UR15 ;  /* 0x0000000f00c17c02 */ /* 0x000fe20008000f00 */
[----:B------:R-:W-:Y:S01]  /*1230*/  UIADD3 UR8, UR6, 0x6, URZ ;  /* 0x0000000606087890 */ /* 0x000fe2000fffe03f */
[----:B------:R-:W-:Y:S01]  /*1240*/  UMOV UR9, 0x40000040 ;  /* 0x4000004000097882 */ /* 0x000fe20000000000 */
[----:B------:R-:W-:-:S02]  /*1250*/  UIADD3 UR20, UR6, 0x204, URZ ;  /* 0x0000020406147890 */ /* 0x000fc4000fffe03f */
[----:B------:R-:W-:Y:S02]  /*1260*/  UIADD3 UR22, UR15, 0x804, URZ ;  /* 0x000008040f167890 */ /* 0x000fe4000fffe03f */
[----:B------:R-:W-:Y:S02]  /*1270*/  UIADD3 UR24, UR6, 0x206, URZ ;  /* 0x0000020606187890 */ /* 0x000fe4000fffe03f */
[----:B------:R-:W-:Y:S02]  /*1280*/  UIADD3 UR26, UR15, 0x806, URZ ;  /* 0x000008060f1a7890 */ /* 0x000fe4000fffe03f */
[----:B------:R-:W-:Y:S02]  /*1290*/  UIADD3 UR28, UR6, 0x400, URZ ;  /* 0x00000400061c7890 */ /* 0x000fe4000fffe03f */
[----:B------:R-:W-:Y:S01]  /*12a0*/  UIADD3 UR30, UR15, 0x1000, URZ ;  /* 0x000010000f1e7890 */ /* 0x000fe2000fffe03f */
[----:B------:R-:W-:Y:S01]  /*12b0*/  UMOV UR29, 0x40000040 ;  /* 0x40000040001d7882 */ /* 0x000fe20000000000 */
[----:B------:R-:W-:Y:S01]  /*12c0*/  UMOV UR31, 0x40000040 ;  /* 0x40000040001f7882 */ /* 0x000fe20000000000 */
[----:B------:R-:W-:-:S02]  /*12d0*/  UIADD3 UR32, UR6, 0x402, URZ ;  /* 0x0000040206207890 */ /* 0x000fc4000fffe03f */
[----:B------:R-:W-:Y:S01]  /*12e0*/  UIADD3 UR34, UR15, 0x1002, URZ ;  /* 0x000010020f227890 */ /* 0x000fe2000fffe03f */
[----:B------:R-:W-:Y:S01]  /*12f0*/  UMOV UR33, 0x40000040 ;  /* 0x4000004000217882 */ /* 0x000fe20000000000 */
[----:B------:R-:W-:Y:S01]  /*1300*/  UMOV UR35, 0x40000040 ;  /* 0x4000004000237882 */ /* 0x000fe20000000000 */
[----:B------:R-:W-:Y:S02]  /*1310*/  UIADD3 UR36, UR6, 0x404, URZ ;  /* 0x0000040406247890 */ /* 0x000fe4000fffe03f */
[----:B------:R-:W-:Y:S01]  /*1320*/  UIADD3 UR38, UR15, 0x1004, URZ ;  /* 0x000010040f267890 */ /* 0x000fe2000fffe03f */
[----:B------:R-:W-:Y:S01]  /*1330*/  UMOV UR37, 0x40000040 ;  /* 0x4000004000257882 */ /* 0x000fe20000000000 */
[----:B------:R-:W-:Y:S01]  /*1340*/  UMOV UR39, 0x40000040 ;  /* 0x4000004000277882 */ /* 0x000fe20000000000 */
        /* <DEDUP_REMOVED lines=20> */
[----:B------:R-:W-:Y:S01]  /*1490*/  ULOP3.LUT UR14, UR14, 0x8, URZ, 0xc, !UPT ;  /* 0x000000080e0e7892 */ /* 0x000fe2000f8e0c3f */
[----:B------:R-:W-:Y:S02]  /*14a0*/  WARPGROUP.DEPBAR.LE gsb0, 0x0 ;  /* 0x00008000000079c5 */ /* 0x000fe40000010000 */
[----:B------:R-:W-:-:S06]  /*14b0*/  WARPGROUP.ARRIVE ;  /* 0x00000000000079c5 */ /* 0x000fcc0000000000 */
[----:B------:R-:W-:Y:S01]  /*14c0*/  HGMMA.64x256x16.F32 R24, gdesc[UR16], R24, gsb0 ;  /* 0x03e00000101879f0 */ /* 0x000fe20008000818 */
[----:B------:R-:W-:Y:S01]  /*14d0*/  UIADD3 UR18, UR15, 0x4, URZ ;  /* 0x000000040f127890 */ /* 0x000fe2000fffe03f */
[----:B------:R-:W-:Y:S01]  /*14e0*/  UMOV UR16, UR4 ;  /* 0x0000000400107c82 */ /* 0x000fe20008000000 */
[----:B------:R-:W-:Y:S01]  /*14f0*/  UMOV UR17, UR5 ;  /* 0x0000000500117c82 */ /* 0x000fe20008000000 */
[----:B------:R-:W-:Y:S01]  /*1500*/  UMOV UR19, 0x40000040 ;  /* 0x4000004000137882 */ /* 0x000fe20000000000 */
[----:B------:R-:W-:Y:S02]  /*1510*/  WARPGROUP.DEPBAR.LE gsb0, 0x0 ;  /* 0x00008000000079c5 */ /* 0x000fe40000010000 */
[----:B------:R-:W-:-:S15]  /*1520*/  WARPGROUP.ARRIVE ;  /* 0x00000000000079c5 */ /* 0x000fde0000000000 */
[----:B------:R-:W-:-:S06]  /*1530*/  NOP ;  /* 0x0000000000007918 */ /* 0x000fcc0000000000 */
        /* <DEDUP_REMOVED lines=17> */
[----:B------:R-:W-:Y:S02]  /*1650*/  UIADD3 UR16, UR6, 0x202, URZ ;  /* 0x0000020206107890 */ /* 0x000fe4000fffe03f */
[----:B------:R-:W-:Y:S01]  /*1660*/  UIADD3 UR18, UR15, 0x802, URZ ;  /* 0x000008020f127890 */ /* 0x000fe2000fffe03f */
[----:B------:R-:W-:Y:S01]  /*1670*/  UMOV UR17, 0x40000040 ;  /* 0x4000004000117882 */ /* 0x000fe20000000000 */
[----:B------:R-:W-:Y:S01]  /*1680*/  UMOV UR19, 0x40000040 ;  /* 0x4000004000137882 */ /* 0x000fe20000000000 */
[----:B------:R-:W-:Y:S01]  /*1690*/  ULDC UR6, c[0x0][0x604] ;  /* 0x0001810000067ab9 */ /* 0x000fe20000000800 */
[----:B------:R-:W-:Y:S01]  /*16a0*/  ULDC UR15, c[0x0][0x604] ;  /* 0x00018100000f7ab9 */ /* 0x000fe20000000800 */
[----:B------:R-:W-:Y:S02]  /*16b0*/  WARPGROUP.DEPBAR.LE gsb0, 0x0 ;  /* 0x00008000000079c5 */ /* 0x000fe40000010000 */
[----:B------:R-:W-:-:S15]  /*16c0*/  WARPGROUP.ARRIVE ;  /* 0x00000000000079c5 */ /* 0x000fde0000000000 */
[----:B------:R-:W-:-:S03]  /*16d0*/  NOP ;  /* 0x0000000000007918 */ /* 0x000fc60000000000 */
[----:B------:R-:W-:Y:S01]  /*16e0*/  HGMMA.64x256x16.F32 R24, gdesc[UR16], R24, gsb0 ;  /* 0x03e00000101879f0 */ /* 0x000fe20008000818 */
[----:B------:R-:W-:Y:S01]  /*16f0*/  ULDC UR18, c[0x0][0x604] ;  /* 0x0001810000127ab9 */ /* 0x000fe20000000800 */
[----:B------:R-:W-:Y:S01]  /*1700*/  ULDC UR19, c[0x0][0x604] ;  /* 0x0001810000137ab9 */ /* 0x000fe20000000800 */
[----:B------:R-:W-:Y:S02]  /*1710*/  WARPGROUP.DEPBAR.LE gsb0, 0x0 ;  /* 0x00008000000079c5 */ /* 0x000fe40000010000 */
[----:B------:R-:W-:-:S15]  /*1720*/  WARPGROUP.ARRIVE ;  /* 0x00000000000079c5 */ /* 0x000fde0000000000 */
[----:B------:R-:W-:-:S08]  /*1730*/  NOP ;  /* 0x0000000000007918 */ /* 0x000fd00000000000 */
        /* <DEDUP_REMOVED lines=13> */
[----:B------:R-:W-:Y:S02]  /*1810*/  ULDC UR30, c[0x0][0x604] ;  /* 0x00018100001e7ab9 */ /* 0x000fe40000000800 */
[----:B------:R-:W-:Y:S02]  /*1820*/  WARPGROUP.DEPBAR.LE gsb0, 0x0 ;  /* 0x00008000000079c5 */ /* 0x000fe40000010000 */
[----:B------:R-:W-:-:S15]  /*1830*/  WARPGROUP.ARRIVE ;  /* 0x00000000000079c5 */ /* 0x000fde0000000000 */
[----:B------:R-:W-:-:S08]  /*1840*/  NOP ;  /* 0x0000000000007918 */ /* 0x000fd00000000000 */
[----:B------:R-:W-:Y:S03]  /*1850*/  HGMMA.64x256x16.F32 R24, gdesc[UR32], R24, gsb0 ;  /* 0x03e00000201879f0 */ /* 0x000fe60008000818 */
        /* <DEDUP_REMOVED lines=25> */
[----:B-1----:R-:W-:-:S04]  /*19f0*/  FMNMX R3, R24, R25, !PT ;  /* 0x0000001918037209 */ /* 0x002fc80007800000 */
[----:B------:R-:W-:-:S04]  /*1a00*/  FMNMX R0, R28, R3, !PT ;  /* 0x000000031c007209 */ /* 0x000fc80007800000 */
        /* <DEDUP_REMOVED lines=9> */
[----:B------:R-:W-:Y:S02]  /*1aa0*/  FMNMX R0, R48, R3, !PT ;  /* 0x0000000330007209 */ /* 0x000fe40007800000 */
[----:B------:R-:W-:Y:S02]  /*1ab0*/  FMNMX R3, R26, R27, !PT ;  /* 0x0000001b1a037209 */ /* 0x000fe40007800000 */
[----:B------:R-:W-:Y:S02]  /*1ac0*/  FMNMX R5, R49, R0, !PT ;  /* 0x0000000031057209 */ /* 0x000fe40007800000 */
[----:B------:R-:W-:Y:S02]  /*1ad0*/  FMNMX R0, R30, R3, !PT ;  /* 0x000000031e007209 */ /* 0x000fe40007800000 */
[----:B------:R-:W-:Y:S02]  /*1ae0*/  FMNMX R4, R52, R5, !PT ;  /* 0x0000000534047209 */ /* 0x000fe40007800000 */
[----:B------:R-:W-:-:S02]  /*1af0*/  FMNMX R3, R31, R0, !PT ;  /* 0x000000001f037209 */ /* 0x000fc40007800000 */
        /* <DEDUP_REMOVED lines=97> */
[----:B------:R-:W-:-:S03]  /*2110*/  FMNMX R0, R130, R3, !PT ;  /* 0x0000000382007209 */ /* 0x000fc60007800000 */
[----:B------:R-:W1:Y:S01]  /*2120*/  SHFL.BFLY PT, R5, R4, 0x1, 0x1f ;  /* 0x0c201f0004057f89 */ /* 0x000e6200000e0000 */
[----:B------:R-:W-:-:S04]  /*2130*/  FMNMX R3, R131, R0, !PT ;  /* 0x0000000083037209 */ /* 0x000fc80007800000 */
[----:B------:R-:W-:-:S04]  /*2140*/  FMNMX R0, R134, R3, !PT ;  /* 0x0000000386007209 */ /* 0x000fc80007800000 */
[----:B------:R-:W-:-:S04]  /*2150*/  FMNMX R3, R135, R0, !PT ;  /* 0x0000000087037209 */ /* 0x000fc80007800000 */
[----:B------:R-:W-:-:S04]  /*2160*/  FMNMX R0, R138, R3, !PT ;  /* 0x000000038a007209 */ /* 0x000fc80007800000 */
[----:B------:R-:W-:-:S04]  /*2170*/  FMNMX R3, R139, R0, !PT ;  /* 0x000000008b037209 */ /* 0x000fc80007800000 */
[----:B------:R-:W-:Y:S02]  /*2180*/  FMNMX R0, R142, R3, !PT ;  /* 0x000000038e007209 */ /* 0x000fe40007800000 */
[----:B-1----:R-:W-:Y:S02]  /*2190*/  FMNMX R5, R4, R5, !PT ;  /* 0x0000000504057209 */ /* 0x002fe40007800000 */
[----:B------:R-:W-:-:S03]  /*21a0*/  FMNMX R3, R143, R0, !PT ;  /* 0x000000008f037209 */ /* 0x000fc60007800000 */
[----:B------:R-:W1:Y:S01]  /*21b0*/  SHFL.BFLY PT, R182, R5, 0x2, 0x1f ;  /* 0x0c401f0005b67f89 */ /* 0x000e6200000e0000 */
[----:B------:R-:W-:-:S04]  /*21c0*/  FMNMX R0, R146, R3, !PT ;  /* 0x0000000392007209 */ /* 0x000fc80007800000 */
[----:B------:R-:W-:-:S04]  /*21d0*/  FMNMX R3, R147, R0, !PT ;  /* 0x0000000093037209 */ /* 0x000fc80007800000 */
[----:B------:R-:W-:-:S04]  /*21e0*/  FMNMX R0, R150, R3, !PT ;  /* 0x0000000396007209 */ /* 0x000fc80007800000 */
[----:B------:R-:W-:-:S05]  /*21f0*/  FMNMX R3, R151, R0, !PT ;  /* 0x0000000097037209 */ /* 0x000fca0007800000 */
[----:B------:R-:W2:Y:S01]  /*2200*/  SHFL.BFLY PT, R4, R3, 0x1, 0x1f ;  /* 0x0c201f0003047f89 */ /* 0x000ea200000e0000 */
[----:B-1----:R-:W-:-:S04]  /*2210*/  FMNMX R182, R5, R182, !PT ;  /* 0x000000b605b67209 */ /* 0x002fc80007800000 */
[----:B------:R-:W-:-:S04]  /*2220*/  FSETP.NEU.AND P1, PT, R182, -INF , PT ;  /* 0xff800000b600780b */ /* 0x000fc80003f2d000 */
[----:B------:R-:W-:-:S05]  /*2230*/  FSEL R0, R182, RZ, P1 ;  /* 0x000000ffb6007208 */ /* 0x000fca0000800000 */
[----:B------:R-:W-:Y:S01]  /*2240*/  FMUL R0, R0, UR6 ;  /* 0x0000000600007c20 */ /* 0x000fe20008400000 */
[----:B------:R-:W-:-:S03]  /*2250*/  ULDC UR6, c[0x0][0x604] ;  /* 0x0001810000067ab9 */ /* 0x000fc60000000800 */
[--C-:B------:R-:W-:Y:S01]  /*2260*/  FFMA R24, R24, UR6, -R0.reuse ;  /* 0x0000000618187c23 */ /* 0x100fe20008000800 */
[----:B------:R-:W-:Y:S01]  /*2270*/  ULDC UR6, c[0x0][0x604] ;  /* 0x0001810000067ab9 */ /* 0x000fe20000000800 */
[----:B--2---:R-:W-:Y:S01]  /*2280*/  FMNMX R4, R3, R4, !PT ;  /* 0x0000000403047209 */ /* 0x004fe20007800000 */
[--C-:B------:R-:W-:Y:S01]  /*2290*/  FFMA R3, R25, UR6, -R0.reuse ;  /* 0x0000000619037c23 */ /* 0x100fe20008000800 */
[----:B------:R-:W-:Y:S01]  /*22a0*/  ULDC UR6, c[0x0][0x604] ;  /* 0x0001810000067ab9 */ /* 0x000fe20000000800 */
[----:B------:R-:W-:Y:S01]  /*22b0*/  FSETP.GEU.AND P6, PT, R24, -126, PT ;  /* 0xc2fc00001800780b */ /* 0x000fe20003fce000 */
[--C-:B------:R-:W-:Y:S01]  /*22c0*/  FFMA R28, R28, UR6, -R0.reuse ;  /* 0x000000061c1c7c23 */ /* 0x100fe20008000800 */
[----:B------:R-:W1:Y:S01]  /*22d0*/  SHFL.BFLY PT, R181, R4, 0x2, 0x1f ;  /* 0x0c401f0004b57f89 */ /* 0x000e6200000e0000 */
[----:B------:R-:W-:Y:S01]  /*22e0*/  FSETP.GEU.AND P5, PT, R3, -126, PT ;  /* 0xc2fc00000300780b */ /* 0x000fe20003fae000 */
[----:B------:R-:W-:Y:S02]  /*22f0*/  ULDC UR6, c[0x0][0x604] ;  /* 0x0001810000067ab9 */ /* 0x000fe40000000800 */
[--C-:B------:R-:W-:Y:S01]  /*2300*/  FFMA R5, R29, UR6, -R0.reuse ;  /* 0x000000061d057c23 */ /* 0x100fe20008000800 */
[----:B------:R-:W-:Y:S01]  /*2310*/  ULDC UR6, c[0x0][0x604] ;  /* 0x0001810000067ab9 */ /* 0x000fe20000000800 */
[----:B------:R-:W-:Y:S01]  /*2320*/  FSETP.GEU.AND P3, PT, R28, -126, PT ;  /* 0xc2fc00001c00780b */ /* 0x000fe20003f6e000 */
[--C-:B------:R-:W-:Y:S01]  /*2330*/  FFMA R32, R32, UR6, -R0.reuse ;  /* 0x0000000620207c23 */ /* 0x100fe20008000800 */
[----:B------:R-:W-:Y:S01]  /*2340*/  ULDC UR6, c[0x0][0x604] ;  /* 0x0001810000067ab9 */ /* 0x000fe20000000800 */
[----:B------:R-:W-:Y:S01]  /*2350*/  FSETP.GEU.AND P2, PT, R5, -126, PT ;  /* 0xc2fc00000500780b */ /* 0x000fe20003f4e000 */
[--C-:B------:R-:W-:Y:S01]  /*2360*/  FFMA R7, R33, UR6, -R0.reuse ;  /* 0x0000000621077c23 */ /* 0x100fe20008000800 */
[----:B------:R-:W-:Y:S01]  /*2370*/  ULDC UR6, c[0x0][0x604] ;  /* 0x0001810000067ab9 */ /* 0x000fe20000000800 */
[----:B------:R-:W-:Y:S01]  /*2380*/  @!P6 FMUL R24, R24, 0.5 ;  /* 0x3f0000001818e820 */ /* 0x000fe20000400000 */
[--C-:B------:R-:W-:Y:S01]  /*2390*/  FFMA R6, R36, UR6, -R0.reuse ;  /* 0x0000000624067c23 */ /* 0x100fe20008000800 */
[----:B------:R-:W-:Y:S01]  /*23a0*/  @!P5 FMUL R3, R3, 0.5 ;  /* 0x3f0000000303d820 */ /* 0x000fe20000400000 */
[----:B------:R-:W-:Y:S01]  /*23b0*/  ULDC UR6, c[0x0][0x604] ;  /* 0x0001810000067ab9 */ /* 0x000fe20000000800 */
[----:B------:R-:W-:Y:S01]  /*23c0*/  FSETP.GEU.AND P4, PT, R32, -126, PT ;  /* 0xc2fc00002000780b */ /* 0x000fe20003f8e000 */
[--C-:B------:R-:W-:Y:S01]  /*23d0*/  FFMA R9, R37, UR6, -R0.reuse ;  /* 0x0000000625097c23 */ /* 0x100fe20008000800 */
[----:B------:R-:W2:Y:S01]  /*23e0*/  MUFU.EX2 R24, R24 ;  /* 0x0000001800187308 */ /* 0x000ea20000000800 */
[----:B------:R-:W-:Y:S01]  /*23f0*/  ULDC UR6, c[0x0][0x604] ;  /* 0x0001810000067ab9 */ /* 0x000fe20000000800 */
[----:B------:R-:W-:Y:S01]  /*2400*/  @!P3 FMUL R28, R28, 0.5 ;  /* 0x3f0000001c1cb820 */ /* 0x000fe20000400000 */
[--C-:B------:R-:W-:Y:S01]  /*2410*/  FFMA R40, R40, UR6, -R0.reuse ;  /* 0x0000000628287c23 */ /* 0x100fe20008000800 */
[----:B------:R-:W-:Y:S01]  /*2420*/  @!P2 FMUL R5, R5, 0.5 ;  /* 0x3f0000000505a820 */ /* 0x000fe20000400000 */
[----:B------:R-:W-:Y:S01]  /*2430*/  ULDC UR6, c[0x0][0x604] ;  /* 0x0001810000067ab9 */ /* 0x000fe20000000800 */
[----:B-1----:R-:W-:Y:S01]  /*2440*/  FMNMX R181, R4, R181, !PT ;  /* 0x000000b504b57209 */ /* 0x002fe20007800000 */
[--C-:B------:R-:W-:Y:S01]  /*2450*/  FFMA R11, R41, UR6, -R0.reuse ;  /* 0x00000006290b7c23 */ /* 0x100fe20008000800 */
[----:B------:R-:W1:Y:S01]  /*2460*/  MUFU.EX2 R3, R3 ;  /* 0x0000000300037308 */ /* 0x000e620000000800 */
[----:B------:R-:W-:Y:S01]  /*2470*/  ULDC UR6, c[0x0][0x604] ;  /* 0x0001810000067ab9 */ /* 0x000fe20000000800 */
[C---:B------:R-:W-:Y:S01]  /*2480*/  FSETP.NEU.AND P1, PT, R181.reuse, -INF , PT ;  /* 0xff800000b500780b */ /* 0x040fe20003f2d000 */
[--C-:B------:R-:W-:Y:S01]  /*2490*/  FFMA R8, R44, UR6, -R0.reuse ;  /* 0x000000062c087c23 */ /* 0x100fe20008000800 */
[----:B------:R-:W-:Y:S01]  /*24a0*/  ULDC UR6, c[0x0][0x604] ;  /* 0x0001810000067ab9 */ /* 0x000fe20000000800 */
[----:B------:R-:W-:Y:S01]  /*24b0*/  @!P4 FMUL R32, R32, 0.5 ;  /* 0x3f0000002020c820 */ /* 0x000fe20000400000 */
[----:B------:R-:W-:Y:S01]  /*24c0*/  FSEL R152, R181, RZ, P1 ;  /* 0x000000ffb5987208 */ /* 0x000fe20000800000 */
[----:B------:R-:W-:Y:S01]  /*24d0*/  FFMA R13, R45, UR6, -R0 ;  /* 0x000000062d0d7c23 */ /* 0x000fe20008000800 */
[----:B------:R-:W-:Y:S01]  /*24e0*/  FSETP.GEU.AND P1, PT, R7, -126, PT ;  /* 0xc2fc00000700780b */ /* 0x000fe20003f2e000 */
[----:B--2---:R-:W-:Y:S01]  /*24f0*/  @!P6 FMUL R24, R24, R24 ;  /* 0x000000181818e220 */ /* 0x004fe20000400000 */
[----:B------:R-:W2:Y:S01]  /*2500*/  MUFU.EX2 R5, R5 ;  /* 0x0000000500057308 */ /* 0x000ea20000000800 */
[----:B------:R-:W-:Y:S01]  /*2510*/  FSETP.GEU.AND P6, PT, R6, -126, PT ;  /* 0xc2fc00000600780b */ /* 0x000fe20003fce000 */
[----:B------:R-:W-:-:S02]  /*2520*/  ULDC UR6, c[0x0][0x604] ;  /* 0x0001810000067ab9 */ /* 0x000fc40000000800 */
[--C-:B------:R-:W-:Y:S01]  /*2530*/  FFMA R36, R48, UR6, -R0.reuse ;  /* 0x0000000630247c23 */ /* 0x100fe20008000800 */
[----:B------:R-:W-:Y:S01]  /*2540*/  ULDC UR6, c[0x0][0x604] ;  /* 0x0001810000067ab9 */ /* 0x000fe20000000800 */
[----:B-1----:R-:W-:Y:S01]  /*2550*/  @!P5 FMUL R3, R3, R3 ;  /* 0x000000030303d220 */ /* 0x002fe20000400000 */
[----:B------:R-:W-:Y:S01]  /*2560*/  FSETP.GEU.AND P5, PT, R9, -126, PT ;  /* 0xc2fc00000900780b */ /* 0x000fe20003fae000 */
[----:B------:R-:W1:Y:S01]  /*2570*/  MUFU.EX2 R4, R28 ;  /* 0x0000001c00047308 */ /* 0x000e620000000800 */
[--C-:B------:R-:W-:Y:S02]  /*2580*/  FFMA R15, R49, UR6, -R0.reuse ;  /* 0x00000006310f7c23 */ /* 0x100fe40008000800 */
[----:B------:R-:W-:Y:S01]  /*2590*/  @!P1 FMUL R7, R7, 0.5 ;  /* 0x3f00000007079820 */ /* 0x000fe20000400000 */
[----:B------:R-:W-:Y:S02]  /*25a0*/  ULDC UR6, c[0x0][0x604] ;  /* 0x0001810000067ab9 */ /* 0x000fe40000000800 */
[----:B------:R-:W-:Y:S01]  /*25b0*/  @!P6 FMUL R6, R6, 0.5 ;  /* 0x3f0000000606e820 */ /* 0x000fe20000400000 */
[--C-:B------:R-:W-:Y:S01]  /*25c0*/  FFMA R10, R52, UR6, -R0.reuse ;  /* 0x00000006340a7c23 */ /* 0x100fe20008000800 */
[----:B------:R-:W-:Y:S01]  /*25d0*/  ULDC UR6, c[0x0][0x604] ;  /* 0x0001810000067ab9 */ /* 0x000fe20000000800 */
[----:B------:R-:W3:Y:S01]  /*25e0*/  MUFU.EX2 R7, R7 ;  /* 0x0000000700077308 */ /* 0x000ee20000000800 */
[----:B--2---:R-:W-:Y:S01]  /*25f0*/  @!P2 FMUL R5, R5, R5 ;  /* 0x000000050505a220 */ /* 0x004fe20000400000 */
[----:B------:R-:W-:Y:S01]  /*2600*/  FSETP.GEU.AND P2, PT, R11, -126, PT ;  /* 0xc2fc00000b00780b */ /* 0x000fe20003f4e000 */
[----:B------:R-:W-:Y:S01]  /*2610*/  FFMA R17, R53, UR6, -R0 ;  /* 0x0000000635117c23 */ /* 0x000fe20008000800 */
[----:B------:R-:W-:Y:S01]  /*2620*/  @!P5 FMUL R9, R9, 0.5 ;  /* 0x3f0000000909d820 */ /* 0x000fe20000400000 */
[----:B------:R-:W-:-:S02]  /*2630*/  ULDC UR6, c[0x0][0x604] ;  /* 0x0001810000067ab9 */ /* 0x000fc40000000800 */
[--C-:B------:R-:W-:Y:S01]  /*2640*/  FFMA R44, R56, UR6, -R0.reuse ;  /* 0x00000006382c7c23 */ /* 0x100fe20008000800 */
[----:B------:R-:W2:Y:S01]  /*2650*/  MUFU.EX2 R28, R32 ;  /* 0x00000020001c7308 */ /* 0x000ea20000000800 */
[----:B-1----:R-:W-:Y:S01]  /*2660*/  @!P3 FMUL R4, R4, R4 ;  /* 0x000000040404b220 */ /* 0x002fe20000400000 */
[----:B------:R-:W-:Y:S01]  /*2670*/  FSETP.GEU.AND P3, PT, R40, -126, PT ;  /* 0xc2fc00002800780b */ /* 0x000fe20003f6e000 */
[----:B------:R-:W-:Y:S02]  /*2680*/  ULDC UR6, c[0x0][0x604] ;  /* 0x0001810000067ab9 */ /* 0x000fe40000000800 */
[--C-:B------:R-:W-:Y:S01]  /*2690*/  FFMA R19, R57, UR6, -R0.reuse ;  /* 0x0000000639137c23 */ /* 0x100fe20008000800 */
[----:B------:R-:W-:Y:S01]  /*26a0*/  ULDC UR6, c[0x0][0x604] ;  /* 0x0001810000067ab9 */ /* 0x000fe20000000800 */
[----:B------:R-:W-:Y:S01]  /*26b0*/  @!P2 FMUL R11, R11, 0.5 ;  /* 0x3f0000000b0ba820 */ /* 0x000fe20000400000 */
[----:B------:R-:W1:Y:S01]  /*26c0*/  MUFU.EX2 R9, R9 ;  /* 0x0000000900097308 */ /* 0x000e620000000800 */
[----:B---3--:R-:W-:Y:S01]  /*26d0*/  @!P1 FMUL R7, R7, R7 ;  /* 0x0000000707079220 */ /* 0x008fe20000400000 */
[----:B------:R-:W-:Y:S01]  /*26e0*/  FSETP.GEU.AND P1, PT, R13, -126, PT ;  /* 0xc2fc00000d00780b */ /* 0x000fe20003f2e000 */
[----:B------:R-:W-:Y:S01]  /*26f0*/  FFMA R12, R60, UR6, -R0 ;  /* 0x000000063c0c7c23 */ /* 0x000fe20008000800 */
[----:B------:R-:W-:-:S02]  /*2700*/  ULDC UR6, c[0x0][0x604] ;  /* 0x0001810000067ab9 */ /* 0x000fc40000000800 */
[--C-:B------:R-:W-:Y:S01]  /*2710*/  FFMA R21, R61, UR6, -R0.reuse ;  /* 0x000000063d157c23 */ /* 0x100fe20008000800 */
[----:B------:R-:W-:Y:S01]  /*2720*/  @!P3 FMUL R40, R40, 0.5 ;  /* 0x3f0000002828b820 */ /* 0x000fe20000400000 */
[----:B------:R-:W3:Y:S01]  /*2730*/  MUFU.EX2 R6, R6 ;  /* 0x0000000600067308 */ /* 0x000ee20000000800 */
[----:B--2---:R-:W-:Y:S01]  /*2740*/  @!P4 FMUL R28, R28, R28 ;  /* 0x0000001c1c1cc220 */ /* 0x004fe20000400000 */
[----:B------:R-:W-:Y:S01]  /*2750*/  FSETP.GEU.AND P4, PT, R8, -126, PT ;  /* 0xc2fc00000800780b */ /* 0x000fe20003f8e000 */
[----:B------:R-:W-:Y:S02]  /*2760*/  ULDC UR6, c[0x0][0x604] ;  /* 0x0001810000067ab9 */ /* 0x000fe40000000800 */
[--C-:B------:R-:W-:Y:S01]  /*2770*/  FFMA R48, R64, UR6, -R0.reuse ;  /* 0x0000000640307c23 */ /* 0x100fe20008000800 */
[----:B------:R-:W-:Y:S01]  /*2780*/  ULDC UR6, c[0x0][0x604] ;  /* 0x0001810000067ab9 */ /* 0x000fe20000000800 */
[----:B------:R-:W-:Y:S01]  /*2790*/  @!P1 FMUL R13, R13, 0.5 ;  /* 0x3f0000000d0d9820 */ /* 0x000fe20000400000 */
[----:B------:R-:W2:Y:S01]  /*27a0*/  MUFU.EX2 R11, R11 ;  /* 0x0000000b000b7308 */ /* 0x000ea20000000800 */
[----:B-1----:R-:W-:Y:S01]  /*27b0*/  @!P5 FMUL R9, R9, R9 ;  /* 0x000000090909d220 */ /* 0x002fe20000400000 */
[----:B------:R-:W-:Y:S01]  /*27c0*/  FSETP.GEU.AND P5, PT, R15, -126, PT ;  /* 0xc2fc00000f00780b */ /* 0x000fe20003fae000 */
[----:B------:R-:W-:Y:S01]  /*27d0*/  FFMA R23, R65, UR6, -R0 ;  /* 0x0000000641177c23 */ /* 0x000fe20008000800 */
[----:B------:R-:W-:-:S02]  /*27e0*/  ULDC UR6, c[0x0][0x604] ;  /* 0x0001810000067ab9 */ /* 0x000fc40000000800 */
[--C-:B------:R-:W-:Y:S01]  /*27f0*/  FFMA R14, R68, UR6, -R0.reuse ;  /* 0x00000006440e7c23 */ /* 0x100fe20008000800 */
[----:B------:R-:W-:Y:S01]  /*2800*/  @!P4 FMUL R8, R8, 0.5 ;  /* 0x3f0000000808c820 */ /* 0x000fe20000400000 */
[----:B------:R-:W1:Y:S01]  /*2810*/  MUFU.EX2 R13, R13 ;  /* 0x0000000d000d7308 */ /* 0x000e620000000800 */
[----:B---3--:R-:W-:Y:S01]  /*2820*/  @!P6 FMUL R6, R6, R6 ;  /* 0x000000060606e220 */ /* 0x008fe20000400000 */
[----:B------:R-:W-:Y:S01]  /*2830*/  FSETP.GEU.AND P6, PT, R36, -126, PT ;  /* 0xc2fc00002400780b */ /* 0x000fe20003fce000 */
[----:B------:R-:W-:Y:S02]  /*2840*/  ULDC UR6, c[0x0][0x604] ;  /* 0x0001810000067ab9 */ /* 0x000fe40000000800 */
[----:B------:R-:W-:Y:S01]  /*2850*/  FFMA R25, R69, UR6, -R0 ;  /* 0x0000000645197c23 */ /* 0x000fe20008000800 */
[----:B------:R-:W-:Y:S01]  /*2860*/  ULDC UR6, c[0x0][0x604] ;  /* 0x0001810000067ab9 */ /* 0x000fe20000000800 */
[----:B------:R-:W-:Y:S01]  /*2870*/  @!P5 FMUL R15, R15, 0.5 ;  /* 0x3f0000000f0fd820 */ /* 0x000fe20000400000 */
[----:B------:R3:W4:Y:S01]  /*2880*/  MUFU.EX2 R32, R40 ;  /* 0x0000002800207308 */ /* 0x0007220000000800 */
[----:B--2---:R-:W-:Y:S01]  /*2890*/  @!P2 FMUL R11, R11, R11 ;  /* 0x0000000b0b0ba220 */ /* 0x004fe20000400000 */
[----:B------:R-:W-:-:S05]  /*28a0*/  FSETP.GEU.AND P2, PT, R17, -126, PT ;  /* 0xc2fc00001100780b */ /* 0x000fca0003f4e000 */
[----:B------:R-:W-:Y:S01]  /*28b0*/  @!P6 FMUL R36, R36, 0.5 ;  /* 0x3f0000002424e820 */ /* 0x000fe20000400000 */
[----:B------:R-:W2:Y:S01]  /*28c0*/  MUFU.EX2 R15, R15 ;  /* 0x0000000f000f7308 */ /* 0x000ea20000000800 */
[----:B-1----:R-:W-:Y:S01]  /*28d0*/  @!P1 FMUL R13, R13, R13 ;  /* 0x0000000d0d0d9220 */ /* 0x002fe20000400000 */
[----:B------:R-:W-:Y:S01]  /*28e0*/  FSETP.GEU.AND P1, PT, R19, -126, PT ;  /* 0xc2fc00001300780b */ /* 0x000fe20003f2e000 */
[--C-:B---3--:R-:W-:Y:S01]  /*28f0*/  FFMA R40, R72, UR6, -R0.reuse ;  /* 0x0000000648287c23 */ /* 0x108fe20008000800 */
[----:B------:R-:W-:Y:S02]  /*2900*/  ULDC UR6, c[0x0][0x604] ;  /* 0x0001810000067ab9 */ /* 0x000fe40000000800 */
[----:B------:R-:W-:Y:S01]  /*2910*/  FFMA R29, R73, UR6, -R0 ;  /* 0x00000006491d7c23 */ /* 0x000fe20008000800 */
[----:B------:R-:W-:Y:S01]  /*2920*/  @!P2 FMUL R17, R17, 0.5 ;  /* 0x3f0000001111a820 */ /* 0x000fe20000400000 */
[----:B------:R-:W1:Y:S01]  /*2930*/  MUFU.EX2 R8, R8 ;  /* 0x0000000800087308 */ /* 0x000e620000000800 */
[----:B----4-:R-:W-:Y:S01]  /*2940*/  @!P3 FMUL R32, R32, R32 ;  /* 0x000000202020b220 */ /* 0x010fe20000400000 */
[----:B------:R-:W-:Y:S01]  /*2950*/  FSETP.GEU.AND P3, PT, R10, -126, PT ;  /* 0xc2fc00000a00780b */ /* 0x000fe20003f6e000 */
[----:B------:R-:W-:-:S02]  /*2960*/  ULDC UR6, c[0x0][0x604] ;  /* 0x0001810000067ab9 */ /* 0x000fc40000000800 */
[--C-:B------:R-:W-:Y:S01]  /*2970*/  FFMA R16, R76, UR6, -R0.reuse ;  /* 0x000000064c107c23 */ /* 0x100fe20008000800 */
[----:B------:R-:W-:Y:S01]  /*2980*/  ULDC UR6, c[0x0][0x604] ;  /* 0x0001810000067ab9 */ /* 0x000fe20000000800 */
[----:B------:R-:W-:Y:S01]  /*2990*/  @!P1 FMUL R19, R19, 0.5 ;  /* 0x3f00000013139820 */ /* 0x000fe20000400000 */
[----:B------:R-:W3:Y:S01]  /*29a0*/  MUFU.EX2 R36, R36 ;  /* 0x0000002400247308 */ /* 0x000ee20000000800 */
[----:B--2---:R-:W-:Y:S01]  /*29b0*/  @!P5 FMUL R15, R15, R15 ;  /* 0x0000000f0f0fd220 */ /* 0x004fe20000400000 */
[----:B------:R-:W-:Y:S01]  /*29c0*/  FSETP.GEU.AND P5, PT, R21, -126, PT ;  /* 0xc2fc00001500780b */ /* 0x000fe20003fae000 */
[--C-:B------:R-:W-:Y:S01]  /*29d0*/  FFMA R33, R77, UR6, -R0.reuse ;  /* 0x000000064d217c23 */ /* 0x100fe20008000800 */
[----:B------:R-:W-:Y:S02]  /*29e0*/  ULDC UR6, c[0x0][0x604] ;  /* 0x0001810000067ab9 */ /* 0x000fe40000000800 */
[----:B------:R-:W-:Y:S01]  /*29f0*/  FFMA R60, R80, UR6, -R0 ;  /* 0x00000006503c7c23 */ /* 0x000fe20008000800 */
[----:B------:R-:W-:Y:S01]  /*2a00*/  @!P3 FMUL R10, R10, 0.5 ;  /* 0x3f0000000a0ab820 */ /* 0x000fe20000400000 */
[----:B------:R-:W2:Y:S01]  /*2a10*/  MUFU.EX2 R17, R17 ;  /* 0x0000001100117308 */ /* 0x000ea20000000800 */
[----:B-1----:R-:W-:Y:S01]  /*2a20*/  @!P4 FMUL R8, R8, R8 ;  /* 0x000000080808c220 */ /* 0x002fe20000400000 */
[----:B------:R-:W-:Y:S01]  /*2a30*/  FSETP.GEU.AND P4, PT, R44, -126, PT ;  /* 0xc2fc00002c00780b */ /* 0x000fe20003f8e000 */
[----:B------:R-:W-:-:S02]  /*2a40*/  ULDC UR6, c[0x0][0x604] ;  /* 0x0001810000067ab9 */ /* 0x000fc40000000800 */
[--C-:B------:R-:W-:Y:S01]  /*2a50*/  FFMA R37, R81, UR6, -R0.reuse ;  /* 0x0000000651257c23 */ /* 0x100fe20008000800 */
[----:B------:R-:W-:Y:S01]  /*2a60*/  ULDC UR6, c[0x0][0x604] ;  /* 0x0001810000067ab9 */ /* 0x000fe20000000800 */
[----:B------:R-:W-:Y:S01]  /*2a70*/  @!P5 FMUL R21, R21, 0.5 ;  /* 0x3f0000001515d820 */ /* 0x000fe20000400000 */
[----:B------:R-:W1:Y:S01]  /*2a80*/  MUFU.EX2 R19, R19 ;  /* 0x0000001300137308 */ /* 0x000e620000000800 */
[----:B---3--:R-:W-:Y:S01]  /*2a90*/  @!P6 FMUL R36, R36, R36 ;  /* 0x000000242424e220 */ /* 0x008fe20000400000 */
[----:B------:R-:W-:Y:S01]  /*2aa0*/  FSETP.GEU.AND P6, PT, R12, -126, PT ;  /* 0xc2fc00000c00780b */ /* 0x000fe20003fce000 */
[--C-:B------:R-:W-:Y:S01]  /*2ab0*/  FFMA R18, R84, UR6, -R0.reuse ;  /* 0x0000000654127c23 */ /* 0x100fe20008000800 */
[----:B------:R-:W-:Y:S02]  /*2ac0*/  ULDC UR6, c[0x0][0x604] ;  /* 0x0001810000067ab9 */ /* 0x000fe40000000800 */
[----:B------:R-:W-:Y:S01]  /*2ad0*/  FFMA R41, R85, UR6, -R0 ;  /* 0x0000000655297c23 */ /* 0x000fe20008000800 */
[----:B------:R-:W-:Y:S01]  /*2ae0*/  @!P4 FMUL R44, R44, 0.5 ;  /* 0x3f0000002c2cc820 */ /* 0x000fe20000400000 */
[----:B------:R-:W3:Y:S01]  /*2af0*/  MUFU.EX2 R21, R21 ;  /* 0x0000001500157308 */ /* 0x000ee20000000800 */
[----:B--2---:R-:W-:Y:S01]  /*2b00*/  @!P2 FMUL R17, R17, R17 ;  /* 0x000000111111a220 */ /* 0x004fe20000400000 */
[----:B------:R-:W-:Y:S01]  /*2b10*/  FSETP.GEU.AND P2, PT, R23, -126, PT ;  /* 0xc2fc00001700780b */ /* 0x000fe20003f4e000 */
[----:B------:R-:W-:-:S02]  /*2b20*/  ULDC UR6, c[0x0][0x604] ;  /* 0x0001810000067ab9 */ /* 0x000fc40000000800 */
[--C-:B------:R-:W-:Y:S01]  /*2b30*/  FFMA R45, R88, UR6, -R0.reuse ;  /* 0x00000006582d7c23 */ /* 0x100fe20008000800 */
[----:B------:R-:W-:Y:S01]  /*2b40*/  ULDC UR6, c[0x0][0x604] ;  /* 0x0001810000067ab9 */ /* 0x000fe20000000800 */
[----:B------:R-:W-:Y:S01]  /*2b50*/  @!P6 FMUL R12, R12, 0.5 ;  /* 0x3f0000000c0ce820 */ /* 0x000fe20000400000 */
[----:B------:R-:W2:Y:S01]  /*2b60*/  MUFU.EX2 R10, R10 ;  /* 0x0000000a000a7308 */ /* 0x000ea20000000800 */
[----:B-1----:R-:W-:Y:S01]  /*2b70*/  @!P1 FMUL R19, R19, R19 ;  /* 0x0000001313139220 */ /* 0x002fe20000400000 */
[----:B------:R-:W-:Y:S01]  /*2b80*/  FSETP.GEU.AND P1, PT, R25, -126, PT ;  /* 0xc2fc00001900780b */ /* 0x000fe20003f2e000 */
[--C-:B------:R-:W-:Y:S01]  /*2b90*/  FFMA R52, R89, UR6, -R0.reuse ;  /* 0x0000000659347c23 */ /* 0x100fe20008000800 */
[----:B------:R-:W-:Y:S02]  /*2ba0*/  ULDC UR6, c[0x0][0x604] ;  /* 0x0001810000067ab9 */ /* 0x000fe40000000800 */
[----:B------:R-:W-:Y:S01]  /*2bb0*/  FFMA R49, R92, UR6, -R0 ;  /* 0x000000065c317c23 */ /* 0x000fe20008000800 */
[----:B------:R-:W-:Y:S01]  /*2bc0*/  @!P2 FMUL R23, R23, 0.5 ;  /* 0x3f0000001717a820 */ /* 0x000fe20000400000 */
[----:B------:R-:W1:Y:S01]  /*2bd0*/  MUFU.EX2 R44, R44 ;  /* 0x0000002c002c7308 */ /* 0x000e620000000800 */
[----:B---3--:R-:W-:Y:S01]  /*2be0*/  @!P5 FMUL R21, R21, R21 ;  /* 0x000000151515d220 */ /* 0x008fe20000400000 */
        /* <DEDUP_REMOVED lines=134> */
[----:B------:R-:W-:Y:S01]  /*3450*/  FFMA R108, R149, UR6, -R0 ;  /* 0x00000006956c7c23 */ /* 0x000fe20008000800 */
[----:B------:R-:W-:Y:S02]  /*3460*/  ULDC UR6, c[0x0][0x604] ;  /* 0x0001810000067ab9 */ /* 0x000fe40000000800 */
[----:B------:R-:W-:Y:S01]  /*3470*/  FMUL R0, R152, UR6 ;  /* 0x0000000698007c20 */ /* 0x000fe20008400000 */
[----:B------:R-:W-:Y:S01]  /*3480*/  @!P1 FMUL R72, R72, 0.5 ;  /* 0x3f00000048489820 */ /* 0x000fe20000400000 */
[----:B------:R-:W2:Y:S01]  /*3490*/  MUFU.EX2 R56, R56 ;  /* 0x0000003800387308 */ /* 0x000ea20000000800 */
[----:B-1----:R-:W-:Y:S01]  /*34a0*/  @!P4 FMUL R49, R49, R49 ;  /* 0x000000313131c220 */ /* 0x002fe20000400000 */
[----:B------:R-:W-:Y:S01]  /*34b0*/  FSETP.GEU.AND P4, PT, R61, -126, PT ;  /* 0xc2fc00003d00780b */ /* 0x000fe20003f8e000 */
[----:B------:R-:W-:Y:S01]  /*34c0*/  ULDC UR6, c[0x0][0x604] ;  /* 0x0001810000067ab9 */ /* 0x000fe20000000800 */
[--C-:B------:R-:W-:Y:S01]  /*34d0*/  FFMA R26, R26, UR15, -R0.reuse ;  /* 0x0000000f1a1a7c23 */ /* 0x100fe20008000800 */
[--C-:B------:R-:W-:Y:S01]  /*34e0*/  FFMA R112, R27, UR6, -R0.reuse ;  /* 0x000000061b707c23 */ /* 0x100fe20008000800 */
[----:B------:R-:W-:Y:S01]  /*34f0*/  ULDC UR6, c[0x0][0x604] ;  /* 0x0001810000067ab9 */ /* 0x000fe20000000800 */
[----:B------:R-:W-:Y:S01]  /*3500*/  @!P3 FMUL R57, R57, 0.5 ;  /* 0x3f0000003939b820 */ /* 0x000fe20000400000 */
[----:B------:R-:W1:Y:S01]  /*3510*/  MUFU.EX2 R22, R22 ;  /* 0x0000001600167308 */ /* 0x000e620000000800 */
[----:B---3--:R-:W-:Y:S01]  /*3520*/  @!P6 FMUL R53, R53, R53 ;  /* 0x000000353535e220 */ /* 0x008fe20000400000 */
[----:B------:R-:W-:Y:S01]  /*3530*/  FSETP.GEU.AND P6, PT, R65, -126, PT ;  /* 0xc2fc00004100780b */ /* 0x000fe20003fce000 */
[--C-:B------:R-:W-:Y:S01]  /*3540*/  FFMA R30, R30, UR6, -R0.reuse ;  /* 0x000000061e1e7c23 */ /* 0x100fe20008000800 */
[----:B------:R-:W-:Y:S01]  /*3550*/  ULDC UR6, c[0x0][0x604] ;  /* 0x0001810000067ab9 */ /* 0x000fe20000000800 */
[----:B------:R-:W-:Y:S01]  /*3560*/  ULDC UR15, c[0x0][0x604] ;  /* 0x00018100000f7ab9 */ /* 0x000fe20000000800 */
[--C-:B------:R-:W-:Y:S01]  /*3570*/  FFMA R116, R31, UR6, -R0.reuse ;  /* 0x000000061f747c23 */ /* 0x100fe20008000800 */
[----:B------:R-:W-:Y:S01]  /*3580*/  @!P4 FMUL R61, R61, 0.5 ;  /* 0x3f0000003d3dc820 */ /* 0x000fe20000400000 */
[----:B------:R-:W3:Y:S01]  /*3590*/  MUFU.EX2 R72, R72 ;  /* 0x0000004800487308 */ /* 0x000ee20000000800 */
[----:B--2---:R-:W-:Y:S01]  /*35a0*/  @!P5 FMUL R56, R56, R56 ;  /* 0x000000383838d220 */ /* 0x004fe20000400000 */
[----:B------:R-:W-:Y:S01]  /*35b0*/  FSETP.GEU.AND P5, PT, R76, -126, PT ;  /* 0xc2fc00004c00780b */ /* 0x000fe20003fae000 */
[----:B------:R-:W-:Y:S01]  /*35c0*/  ULDC UR6, c[0x0][0x604] ;  /* 0x0001810000067ab9 */ /* 0x000fe20000000800 */
[--C-:B------:R-:W-:Y:S01]  /*35d0*/  FFMA R130, R130, UR15, -R0.reuse ;  /* 0x0000000f82827c23 */ /* 0x100fe20008000800 */
[--C-:B------:R-:W-:Y:S01]  /*35e0*/  FFMA R34, R34, UR6, -R0.reuse ;  /* 0x0000000622227c23 */ /* 0x100fe20008000800 */
[----:B------:R-:W-:Y:S01]  /*35f0*/  ULDC UR6, c[0x0][0x604] ;  /* 0x0001810000067ab9 */ /* 0x000fe20000000800 */
[----:B------:R-:W-:Y:S01]  /*3600*/  @!P6 FMUL R65, R65, 0.5 ;  /* 0x3f0000004141e820 */ /* 0x000fe20000400000 */
[----:B------:R-:W2:Y:S01]  /*3610*/  MUFU.EX2 R57, R57 ;  /* 0x0000003900397308 */ /* 0x000ea20000000800 */
[----:B-1----:R-:W-:Y:S01]  /*3620*/  @!P2 FMUL R22, R22, R22 ;  /* 0x000000161616a220 */ /* 0x002fe20000400000 */
[----:B------:R-:W-:Y:S01]  /*3630*/  FSETP.GEU.AND P2, PT, R80, -126, PT ;  /* 0xc2fc00005000780b */ /* 0x000fe20003f4e000 */
[--C-:B------:R-:W-:Y:S01]  /*3640*/  FFMA R120, R35, UR6, -R0.reuse ;  /* 0x0000000623787c23 */ /* 0x100fe20008000800 */
[----:B------:R-:W-:Y:S01]  /*3650*/  ULDC UR6, c[0x0][0x604] ;  /* 0x0001810000067ab9 */ /* 0x000fe20000000800 */
[----:B------:R-:W-:Y:S01]  /*3660*/  ULDC UR15, c[0x0][0x604] ;  /* 0x00018100000f7ab9 */ /* 0x000fe20000000800 */
[--C-:B------:R-:W-:Y:S01]  /*3670*/  FFMA R38, R38, UR6, -R0.reuse ;  /* 0x0000000626267c23 */ /* 0x100fe20008000800 */
[----:B------:R-:W-:Y:S01]  /*3680*/  @!P5 FMUL R76, R76, 0.5 ;  /* 0x3f0000004c4cd820 */ /* 0x000fe20000400000 */
[----:B------:R-:W1:Y:S01]  /*3690*/  MUFU.EX2 R61, R61 ;  /* 0x0000003d003d7308 */ /* 0x000e620000000800 */
[----:B---3--:R-:W-:Y:S01]  /*36a0*/  @!P1 FMUL R72, R72, R72 ;  /* 0x0000004848489220 */ /* 0x008fe20000400000 */
[----:B------:R-:W-:Y:S01]  /*36b0*/  FSETP.GEU.AND P1, PT, R64, -126, PT ;  /* 0xc2fc00004000780b */ /* 0x000fe20003f2e000 */
[----:B------:R-:W-:Y:S01]  /*36c0*/  ULDC UR6, c[0x0][0x604] ;  /* 0x0001810000067ab9 */ /* 0x000fe20000000800 */
[--C-:B------:R-:W-:Y:S01]  /*36d0*/  FFMA R121, R131, UR18, -R0.reuse ;  /* 0x0000001283797c23 */ /* 0x100fe20008000800 */
[--C-:B------:R-:W-:Y:S01]  /*36e0*/  FFMA R124, R39, UR6, -R0.reuse ;  /* 0x00000006277c7c23 */ /* 0x100fe20008000800 */
[----:B------:R-:W-:Y:S01]  /*36f0*/  ULDC UR6, c[0x0][0x604] ;  /* 0x0001810000067ab9 */ /* 0x000fe20000000800 */
[----:B------:R-:W-:Y:S01]  /*3700*/  @!P2 FMUL R80, R80, 0.5 ;  /* 0x3f0000005050a820 */ /* 0x000fe20000400000 */
[----:B------:R-:W3:Y:S01]  /*3710*/  MUFU.EX2 R65, R65 ;  /* 0x0000004100417308 */ /* 0x000ee20000000800 */
[----:B--2---:R-:W-:Y:S01]  /*3720*/  @!P3 FMUL R57, R57, R57 ;  /* 0x000000393939b220 */ /* 0x004fe20000400000 */
[----:B------:R-:W-:Y:S01]  /*3730*/  FSETP.GEU.AND P3, PT, R69, -126, PT ;  /* 0xc2fc00004500780b */ /* 0x000fe20003f6e000 */
[--C-:B------:R-:W-:Y:S01]  /*3740*/  FFMA R42, R42, UR6, -R0.reuse ;  /* 0x000000062a2a7c23 */ /* 0x100fe20008000800 */
[----:B------:R-:W-:Y:S01]  /*3750*/  ULDC UR6, c[0x0][0x604] ;  /* 0x0001810000067ab9 */ /* 0x000fe20000000800 */
[--C-:B------:R-:W-:Y:S01]  /*3760*/  FFMA R138, R138, UR22, -R0.reuse ;  /* 0x000000168a8a7c23 */ /* 0x100fe20008000800 */
[--C-:B------:R-:W-:Y:S01]  /*3770*/  FFMA R128, R43, UR6, -R0.reuse ;  /* 0x000000062b807c23 */ /* 0x100fe20008000800 */
        /* <DEDUP_REMOVED lines=30> */
[--C-:B------:R-:W-:Y:S01]  /*3960*/  FFMA R146, R146, UR18, -R0.reuse ;  /* 0x0000001292927c23 */ /* 0x100fe20008000800 */
[--C-:B------:R-:W-:Y:S01]  /*3970*/  FFMA R140, R55, UR6, -R0.reuse ;  /* 0x00000006378c7c23 */ /* 0x100fe20008000800 */
[----:B------:R-:W-:Y:S01]  /*3980*/  @!P5 FMUL R92, R92, 0.5 ;  /* 0x3f0000005c5cd820 */ /* 0x000fe20000400000 */
[----:B------:R-:W1:Y:S01]  /*3990*/  MUFU.EX2 R73, R73 ;  /* 0x0000004900497308 */ /* 0x000e620000000800 */
[----:B---3--:R-:W-:Y:S01]  /*39a0*/  @!P1 FMUL R64, R64, R64 ;  /* 0x0000004040409220 */ /* 0x008fe20000400000 */
[----:B------:R-:W-:Y:S01]  /*39b0*/  FSETP.GEU.AND P1, PT, R88, -126, PT ;  /* 0xc2fc00005800780b */ /* 0x000fe20003f2e000 */
[----:B------:R-:W-:Y:S01]  /*39c0*/  ULDC UR6, c[0x0][0x604] ;  /* 0x0001810000067ab9 */ /* 0x000fe20000000800 */
[----:B------:R-:W-:Y:S01]  /*39d0*/  ULDC UR22, c[0x0][0x604] ;  /* 0x0001810000167ab9 */ /* 0x000fe20000000800 */
        /* <DEDUP_REMOVED lines=15> */
[----:B------:R-:W-:Y:S01]  /*3ad0*/  FFMA R150, R150, UR30, -R0 ;  /* 0x0000001e96967c23 */ /* 0x000fe20008000800 */
[----:B------:R-:W-:-:S02]  /*3ae0*/  FADD R133, R19, R76 ;  /* 0x0000004c13857221 */ /* 0x000fc40000000000 */
[----:B------:R-:W-:Y:S01]  /*3af0*/  @!P3 FMUL R81, R81, 0.5 ;  /* 0x3f0000005151b820 */ /* 0x000fe20000400000 */
[----:B------:R-:W1:Y:S01]  /*3b00*/  MUFU.EX2 R84, R84 ;  /* 0x0000005400547308 */ /* 0x000e620000000800 */
[----:B---3--:R-:W-:Y:S01]  /*3b10*/  @!P6 FMUL R77, R77, R77 ;  /* 0x0000004d4d4de220 */ /* 0x008fe20000400000 */
[----:B------:R-:W-:-:S03]  /*3b20*/  FSETP.GEU.AND P6, PT, R89, -126, PT ;  /* 0xc2fc00005900780b */ /* 0x000fc60003fce000 */
[----:B------:R-:W-:Y:S01]  /*3b30*/  FADD R131, R44, R77 ;  /* 0x0000004d2c837221 */ /* 0x000fe20000000000 */
[----:B------:R-:W-:Y:S01]  /*3b40*/  F2FP.F16.F32.PACK_AB R44, R19, R44 ;  /* 0x0000002c132c723e */ /* 0x000fe200000000ff */
[----:B------:R-:W-:Y:S01]  /*3b50*/  @!P4 FMUL R85, R85, 0.5 ;  /* 0x3f0000005555c820 */ /* 0x000fe20000400000 */
[----:B------:R-:W3:Y:S01]  /*3b60*/  MUFU.EX2 R88, R88 ;  /* 0x0000005800587308 */ /* 0x000ee20000000800 */
[----:B--2---:R-:W-:Y:S01]  /*3b70*/  @!P5 FMUL R92, R92, R92 ;  /* 0x0000005c5c5cd220 */ /* 0x004fe20000400000 */
[----:B------:R-:W-:-:S05]  /*3b80*/  FSETP.GEU.AND P5, PT, R104, -126, PT ;  /* 0xc2fc00006800780b */ /* 0x000fca0003fae000 */
[----:B------:R-:W-:Y:S01]  /*3b90*/  @!P6 FMUL R89, R89, 0.5 ;  /* 0x3f0000005959e820 */ /* 0x000fe20000400000 */
[----:B------:R-:W2:Y:S01]  /*3ba0*/  MUFU.EX2 R81, R81 ;  /* 0x0000005100517308 */ /* 0x000ea20000000800 */
[----:B-1----:R-:W-:Y:S01]  /*3bb0*/  @!P2 FMUL R84, R84, R84 ;  /* 0x000000545454a220 */ /* 0x002fe20000400000 */
[----:B------:R-:W-:-:S05]  /*3bc0*/  FSETP.GEU.AND P2, PT, R96, -126, PT ;  /* 0xc2fc00006000780b */ /* 0x000fca0003f4e000 */
[----:B------:R-:W-:Y:S01]  /*3bd0*/  @!P5 FMUL R104, R104, 0.5 ;  /* 0x3f0000006868d820 */ /* 0x000fe20000400000 */
[----:B------:R-:W1:Y:S01]  /*3be0*/  MUFU.EX2 R85, R85 ;  /* 0x0000005500557308 */ /* 0x000e620000000800 */
[----:B---3--:R-:W-:Y:S01]  /*3bf0*/  @!P1 FMUL R88, R88, R88 ;  /* 0x0000005858589220 */ /* 0x008fe20000400000 */
[----:B------:R-:W-:-:S05]  /*3c00*/  FSETP.GEU.AND P1, PT, R100, -126, PT ;  /* 0xc2fc00006400780b */ /* 0x000fca0003f2e000 */
        /* <DEDUP_REMOVED lines=19> */
[----:B------:R-:W-:-:S03]  /*3d40*/  FSETP.GEU.AND P2, PT, R108, -126, PT ;  /* 0xc2fc00006c00780b */ /* 0x000fc60003f4e000 */
[----:B------:R-:W-:Y:S02]  /*3d50*/  FADD R135, R29, R96 ;  /* 0x000000601d877221 */ /* 0x000fe40000000000 */
        /* <DEDUP_REMOVED lines=26> */
[----:B------:R1:W4:Y:S01]  /*3f00*/  MUFU.EX2 R27, R26 ;  /* 0x0000001a001b7308 */ /* 0x0003220000000800 */
[----:B---3--:R-:W-:Y:S01]  /*3f10*/  @!P1 FMUL R112, R112, R112 ;  /* 0x0000007070709220 */ /* 0x008fe20000400000 */
[----:B------:R-:W-:-:S05]  /*3f20*/  FSETP.GEU.AND P1, PT, R124, -126, PT ;  /* 0xc2fc00007c00780b */ /* 0x000fca0003f2e000 */
[----:B------:R-:W-:Y:S01]  /*3f30*/  @!P2 FMUL R120, R120, 0.5 ;  /* 0x3f0000007878a820 */ /* 0x000fe20000400000 */
[----:B------:R3:W5:Y:S01]  /*3f40*/  MUFU.EX2 R31, R30 ;  /* 0x0000001e001f7308 */ /* 0x0007620000000800 */
[----:B--2---:R-:W-:Y:S01]  /*3f50*/  @!P3 FMUL R105, R105, R105 ;  /* 0x000000696969b220 */ /* 0x004fe20000400000 */
[----:B------:R-:W-:Y:S01]  /*3f60*/  FSETP.GEU.AND P3, PT, R34, -126, PT ;  /* 0xc2fc00002200780b */ /* 0x000fe20003f6e000 */
[----:B-1----:R-:W-:Y:S01]  /*3f70*/  FFMA R26, R63, UR6, -R0 ;  /* 0x000000063f1a7c23 */ /* 0x002fe20008000800 */
[----:B------:R-:W-:-:S03]  /*3f80*/  ULDC UR6, c[0x0][0x604] ;  /* 0x0001810000067ab9 */ /* 0x000fc60000000800 */
[----:B------:R-:W-:Y:S01]  /*3f90*/  @!P1 FMUL R124, R124, 0.5 ;  /* 0x3f0000007c7c9820 */ /* 0x000fe20000400000 */
[----:B------:R-:W1:Y:S01]  /*3fa0*/  MUFU.EX2 R128, R128 ;  /* 0x0000008000807308 */ /* 0x000e620000000800 */
[----:B----4-:R-:W-:Y:S01]  /*3fb0*/  @!P4 FMUL R27, R27, R27 ;  /* 0x0000001b1b1bc220 */ /* 0x010fe20000400000 */
[----:B------:R-:W-:Y:S01]  /*3fc0*/  FSETP.GEU.AND P4, PT, R38, -126, PT ;  /* 0xc2fc00002600780b */ /* 0x000fe20003f8e000 */
[--C-:B---3--:R-:W-:Y:S01]  /*3fd0*/  FFMA R30, R66, UR6, -R0.reuse ;  /* 0x00000006421e7c23 */ /* 0x108fe20008000800 */
[----:B------:R-:W-:Y:S02]  /*3fe0*/  ULDC UR6, c[0x0][0x604] ;  /* 0x0001810000067ab9 */ /* 0x000fe40000000800 */
[----:B------:R-:W-:Y:S01]  /*3ff0*/  FFMA R148, R67, UR6, -R0 ;  /* 0x0000000643947c23 */ /* 0x000fe20008000800 */
[----:B------:R-:W-:Y:S01]  /*4000*/  @!P3 FMUL R34, R34, 0.5 ;  /* 0x3f0000002222b820 */ /* 0x000fe20000400000 */
[----:B------:R-:W2:Y:S01]  /*4010*/  MUFU.EX2 R120, R120 ;  /* 0x0000007800787308 */ /* 0x000ea20000000800 */
[----:B-----5:R-:W-:Y:S01]  /*4020*/  @!P6 FMUL R31, R31, R31 ;  /* 0x0000001f1f1fe220 */ /* 0x020fe20000400000 */
[----:B------:R-:W-:Y:S01]  /*4030*/  FSETP.GEU.AND P6, PT, R42, -126, PT ;  /* 0xc2fc00002a00780b */ /* 0x000fe20003fce000 */
[----:B------:R-:W-:-:S02]  /*4040*/  ULDC UR6, c[0x0][0x604] ;  /* 0x0001810000067ab9 */ /* 0x000fc40000000800 */
[--C-:B------:R-:W-:Y:S01]  /*4050*/  FFMA R70, R70, UR6, -R0.reuse ;  /* 0x0000000646467c23 */ /* 0x100fe20008000800 */
[----:B------:R-:W-:Y:S01]  /*4060*/  ULDC UR6, c[0x0][0x604] ;  /* 0x0001810000067ab9 */ /* 0x000fe20000000800 */
[----:B------:R-:W-:Y:S01]  /*4070*/  @!P4 FMUL R38, R38, 0.5 ;  /* 0x3f0000002626c820 */ /* 0x000fe20000400000 */
[----:B------:R-:W3:Y:S01]  /*4080*/  MUFU.EX2 R35, R34 ;  /* 0x0000002200237308 */ /* 0x000ee20000000800 */
[----:B-1----:R-:W-:Y:S01]  /*4090*/  @!P5 FMUL R128, R128, R128 ;  /* 0x000000808080d220 */ /* 0x002fe20000400000 */
[----:B------:R-:W-:Y:S01]  /*40a0*/  FSETP.GEU.AND P5, PT, R140, -126, PT ;  /* 0xc2fc00008c00780b */ /* 0x000fe20003fae000 */
[--C-:B------:R-:W-:Y:S01]  /*40b0*/  FFMA R152, R71, UR6, -R0.reuse ;  /* 0x0000000647987c23 */ /* 0x100fe20008000800 */
[----:B------:R-:W-:Y:S02]  /*40c0*/  ULDC UR6, c[0x0][0x604] ;  /* 0x0001810000067ab9 */ /* 0x000fe40000000800 */
[----:B------:R-:W-:Y:S01]  /*40d0*/  FFMA R74, R74, UR6, -R0 ;  /* 0x000000064a4a7c23 */ /* 0x000fe20008000800 */
[----:B------:R-:W-:Y:S01]  /*40e0*/  @!P6 FMUL R42, R42, 0.5 ;  /* 0x3f0000002a2ae820 */ /* 0x000fe20000400000 */
[----:B------:R-:W1:Y:S01]  /*40f0*/  MUFU.EX2 R124, R124 ;  /* 0x0000007c007c7308 */ /* 0x000e620000000800 */
[----:B--2---:R-:W-:Y:S01]  /*4100*/  @!P2 FMUL R120, R120, R120 ;  /* 0x000000787878a220 */ /* 0x004fe20000400000 */
[----:B------:R-:W-:Y:S01]  /*4110*/  FSETP.GEU.AND P2, PT, R132, -126, PT ;  /* 0xc2fc00008400780b */ /* 0x000fe20003f4e000 */
[----:B------:R-:W-:-:S02]  /*4120*/  ULDC UR6, c[0x0][0x604] ;  /* 0x0001810000067ab9 */ /* 0x000fc40000000800 */
[--C-:B------:R-:W-:Y:S01]  /*4130*/  FFMA R154, R75, UR6, -R0.reuse ;  /* 0x000000064b9a7c23 */ /* 0x100fe20008000800 */
[----:B------:R-:W-:Y:S01]  /*4140*/  ULDC UR6, c[0x0][0x604] ;  /* 0x0001810000067ab9 */ /* 0x000fe20000000800 */
[----:B------:R-:W-:Y:S01]  /*4150*/  @!P5 FMUL R140, R140, 0.5 ;  /* 0x3f0000008c8cd820 */ /* 0x000fe20000400000 */
[----:B------:R2:W4:Y:S01]  /*4160*/  MUFU.EX2 R39, R38 ;  /* 0x0000002600277308 */ /* 0x0005220000000800 */
[----:B---3--:R-:W-:Y:S01]  /*4170*/  @!P3 FMUL R35, R35, R35 ;  /* 0x000000232323b220 */ /* 0x008fe20000400000 */
[----:B------:R-:W-:Y:S01]  /*4180*/  FSETP.GEU.AND P3, PT, R46, -126, PT ;  /* 0xc2fc00002e00780b */ /* 0x000fe20003f6e000 */
[--C-:B------:R-:W-:Y:S01]  /*4190*/  FFMA R78, R78, UR6, -R0.reuse ;  /* 0x000000064e4e7c23 */ /* 0x100fe20008000800 */
[----:B------:R-:W-:Y:S02]  /*41a0*/  ULDC UR6, c[0x0][0x604] ;  /* 0x0001810000067ab9 */ /* 0x000fe40000000800 */
[----:B------:R-:W-:Y:S01]  /*41b0*/  FFMA R79, R79, UR6, -R0 ;  /* 0x000000064f4f7c23 */ /* 0x000fe20008000800 */
[----:B------:R-:W-:Y:S01]  /*41c0*/  @!P2 FMUL R132, R132, 0.5 ;  /* 0x3f0000008484a820 */ /* 0x000fe20000400000 */
[----:B------:R3:W5:Y:S01]  /*41d0*/  MUFU.EX2 R43, R42 ;  /* 0x0000002a002b7308 */ /* 0x0007620000000800 */
[----:B-1----:R-:W-:Y:S01]  /*41e0*/  @!P1 FMUL R124, R124, R124 ;  /* 0x0000007c7c7c9220 */ /* 0x002fe20000400000 */
[----:B------:R-:W-:Y:S01]  /*41f0*/  FSETP.GEU.AND P1, PT, R136, -126, PT ;  /* 0xc2fc00008800780b */ /* 0x000fe20003f2e000 */
[----:B------:R-:W-:Y:S01]  /*4200*/  ULDC UR6, c[0x0][0x604] ;  /* 0x0001810000067ab9 */ /* 0x000fe20000000800 */
[----:B--2---:R-:W-:Y:S01]  /*4210*/  FADD R38, R11, R72 ;  /* 0x000000480b267221 */ /* 0x004fe20000000000 */
[--C-:B------:R-:W-:Y:S01]  /*4220*/  FFMA R82, R82, UR6, -R0.reuse ;  /* 0x0000000652527c23 */ /* 0x100fe20008000800 */
[----:B------:R-:W-:Y:S01]  /*4230*/  ULDC UR6, c[0x0][0x604] ;  /* 0x0001810000067ab9 */ /* 0x000fe20000000800 */
[----:B------:R-:W-:Y:S01]  /*4240*/  @!P3 FMUL R46, R46, 0.5 ;  /* 0x3f0000002e2eb820 */ /* 0x000fe20000400000 */
[----:B------:R-:W1:Y:S01]  /*4250*/  MUFU.EX2 R140, R140 ;  /* 0x0000008c008c7308 */ /* 0x000e620000000800 */
[----:B----4-:R-:W-:Y:S01]  /*4260*/  @!P4 FMUL R39, R39, R39 ;  /* 0x000000272727c220 */ /* 0x010fe20000400000 */
[----:B------:R-:W-:Y:S01]  /*4270*/  FSETP.GEU.AND P4, PT, R50, -126, PT ;  /* 0xc2fc00003200780b */ /* 0x000fe20003f8e000 */
[--C-:B------:R-:W-:Y:S01]  /*4280*/  FFMA R158, R83, UR6, -R0.reuse ;  /* 0x00000006539e7c23 */ /* 0x100fe20008000800 */
[----:B------:R-:W-:Y:S01]  /*4290*/  ULDC UR6, c[0x0][0x604] ;  /* 0x0001810000067ab9 */ /* 0x000fe20000000800 */
[----:B---3--:R-:W-:Y:S01]  /*42a0*/  FADD R42, R8, R65 ;  /* 0x00000041082a7221 */ /* 0x008fe20000000000 */
[--C-:B------:R-:W-:Y:S01]  /*42b0*/  FFMA R86, R86, UR6, -R0.reuse ;  /* 0x0000000656567c23 */ /* 0x100fe20008000800 */
[----:B------:R-:W-:Y:S01]  /*42c0*/  @!P1 FMUL R136, R136, 0.5 ;  /* 0x3f00000088889820 */ /* 0x000fe20000400000 */
[----:B------:R-:W2:Y:S01]  /*42d0*/  MUFU.EX2 R132, R132 ;  /* 0x0000008400847308 */ /* 0x000ea20000000800 */
[----:B-----5:R-:W-:Y:S01]  /*42e0*/  @!P6 FMUL R43, R43, R43 ;  /* 0x0000002b2b2be220 */ /* 0x020fe20000400000 */
[----:B------:R-:W-:Y:S01]  /*42f0*/  FSETP.GEU.AND P6, PT, R54, -126, PT ;  /* 0xc2fc00003600780b */ /* 0x000fe20003fce000 */
[----:B------:R-:W-:Y:S01]  /*4300*/  ULDC UR6, c[0x0][0x604] ;  /* 0x0001810000067ab9 */ /* 0x000fe20000000800 */
[----:B------:R-:W-:Y:S01]  /*4310*/  FADD R141, R42, R137 ;  /* 0x000000892a8d7221 */ /* 0x000fe20000000000 */
[--C-:B------:R-:W-:Y:S01]  /*4320*/  FFMA R160, R87, UR6, -R0.reuse ;  /* 0x0000000657a07c23 */ /* 0x100fe20008000800 */
[----:B------:R-:W-:Y:S01]  /*4330*/  ULDC UR6, c[0x0][0x604] ;  /* 0x0001810000067ab9 */ /* 0x000fe20000000800 */
[----:B------:R-:W-:Y:S01]  /*4340*/  @!P4 FMUL R50, R50, 0.5 ;  /* 0x3f0000003232c820 */ /* 0x000fe20000400000 */
[----:B------:R-:W3:Y:S01]  /*4350*/  MUFU.EX2 R47, R46 ;  /* 0x0000002e002f7308 */ /* 0x000ee20000000800 */
[----:B-1----:R-:W-:Y:S01]  /*4360*/  @!P5 FMUL R140, R140, R140 ;  /* 0x0000008c8c8cd220 */ /* 0x002fe20000400000 */
[----:B------:R-:W-:Y:S01]  /*4370*/  FSETP.GEU.AND P5, PT, R148, -126, PT ;  /* 0xc2fc00009400780b */ /* 0x000fe20003fae000 */
[--C-:B------:R-:W-:Y:S01]  /*4380*/  FFMA R90, R90, UR6, -R0.reuse ;  /* 0x000000065a5a7c23 */ /* 0x100fe20008000800 */
[----:B------:R-:W-:Y:S01]  /*4390*/  ULDC UR6, c[0x0][0x604] ;  /* 0x0001810000067ab9 */ /* 0x000fe20000000800 */
[----:B------:R-:W-:Y:S01]  /*43a0*/  FADD R42, R36, R69 ;  /* 0x00000045242a7221 */ /* 0x000fe20000000000 */
[----:B------:R-:W-:Y:S01]  /*43b0*/  FFMA R91, R91, UR6, -R0 ;  /* 0x000000065b5b7c23 */ /* 0x000fe20008000800 */
[----:B------:R-:W-:Y:S01]  /*43c0*/  @!P6 FMUL R54, R54, 0.5 ;  /* 0x3f0000003636e820 */ /* 0x000fe20000400000 */
[----:B------:R-:W1:Y:S01]  /*43d0*/  MUFU.EX2 R136, R136 ;  /* 0x0000008800887308 */ /* 0x000e620000000800 */
[----:B--2---:R-:W-:Y:S01]  /*43e0*/  @!P2 FMUL R132, R132, R132 ;  /* 0x000000848484a220 */ /* 0x004fe20000400000 */
[----:B------:R-:W-:Y:S01]  /*43f0*/  FSETP.GEU.AND P2, PT, R144, -126, PT ;  /* 0xc2fc00009000780b */ /* 0x000fe20003f4e000 */
[----:B------:R-:W-:Y:S01]  /*4400*/  ULDC UR6, c[0x0][0x604] ;  /* 0x0001810000067ab9 */ /* 0x000fe20000000800 */
[----:B------:R-:W-:Y:S01]  /*4410*/  FADD R137, R60, R101 ;  /* 0x000000653c897221 */ /* 0x000fe20000000000 */
[----:B------:R-:W-:-:S02]  /*4420*/  F2FP.F16.F32.PACK_AB R60, R37, R60 ;  /* 0x0000003c253c723e */ /* 0x000fc400000000ff */
[----:B------:R-:W-:Y:S01]  /*4430*/  @!P5 FMUL R148, R148, 0.5 ;  /* 0x3f0000009494d820 */ /* 0x000fe20000400000 */
[----:B------:R-:W2:Y:S01]  /*4440*/  MUFU.EX2 R51, R50 ;  /* 0x0000003200337308 */ /* 0x000ea20000000800 */
[----:B---3--:R-:W-:Y:S01]  /*4450*/  @!P3 FMUL R47, R47, R47 ;  /* 0x0000002f2f2fb220 */ /* 0x008fe20000400000 */
[----:B------:R-:W-:Y:S01]  /*4460*/  FSETP.GEU.AND P3, PT, R58, -126, PT ;  /* 0xc2fc00003a00780b */ /* 0x000fe20003f6e000 */
[----:B------:R-:W-:Y:S01]  /*4470*/  FADD R145, R42, R137 ;  /* 0x000000892a917221 */ /* 0x000fe20000000000 */
[----:B------:R-:W-:Y:S01]  /*4480*/  FADD R42, R17, R64 ;  /* 0x00000040112a7221 */ /* 0x000fe20000000000 */
[----:B------:R-:W-:Y:S01]  /*4490*/  FADD R137, R41, R108 ;  /* 0x0000006c29897221 */ /* 0x000fe20000000000 */
[----:B------:R-:W-:Y:S01]  /*44a0*/  F2FP.F16.F32.PACK_AB R72, R72, R61 ;  /* 0x0000003d4848723e */ /* 0x000fe200000000ff */
[----:B------:R-:W-:Y:S01]  /*44b0*/  @!P2 FMUL R144, R144, 0.5 ;  /* 0x3f0000009090a820 */ /* 0x000fe20000400000 */
[----:B------:R-:W3:Y:S01]  /*44c0*/  MUFU.EX2 R55, R54 ;  /* 0x0000003600377308 */ /* 0x000ee20000000800 */
[----:B-1----:R-:W-:Y:S01]  /*44d0*/  @!P1 FMUL R136, R136, R136 ;  /* 0x0000008888889220 */ /* 0x002fe20000400000 */
[----:B------:R-:W-:Y:S01]  /*44e0*/  FSETP.GEU.AND P1, PT, R26, -126, PT ;  /* 0xc2fc00001a00780b */ /* 0x000fe20003f2e000 */
[----:B------:R-:W-:Y:S01]  /*44f0*/  FADD R42, R42, R137 ;  /* 0x000000892a2a7221 */ /* 0x000fe20000000000 */
[----:B------:R-:W-:-:S03]  /*4500*/  F2FP.F16.F32.PACK_AB R36, R15, R36 ;  /* 0x000000240f24723e */ /* 0x000fc600000000ff */
[----:B------:R-:W-:Y:S01]  /*4510*/  @!P3 FMUL R58, R58, 0.5 ;  /* 0x3f0000003a3ab820 */ /* 0x000fe20000400000 */
[----:B------:R-:W1:Y:S01]  /*4520*/  MUFU.EX2 R148, R148 ;  /* 0x0000009400947308 */ /* 0x000e620000000800 */
[----:B--2---:R-:W-:Y:S01]  /*4530*/  @!P4 FMUL R51, R51, R51 ;  /* 0x000000333333c220 */ /* 0x004fe20000400000 */
[----:B------:R-:W-:-:S05]  /*4540*/  FSETP.GEU.AND P4, PT, R62, -126, PT ;  /* 0xc2fc00003e00780b */ /* 0x000fca0003f8e000 */
[----:B------:R-:W-:Y:S01]  /*4550*/  @!P1 FMUL R26, R26, 0.5 ;  /* 0x3f0000001a1a9820 */ /* 0x000fe20000400000 */
[----:B------:R-:W2:Y:S01]  /*4560*/  MUFU.EX2 R59, R58 ;  /* 0x0000003a003b7308 */ /* 0x000ea20000000800 */
[----:B---3--:R-:W-:Y:S01]  /*4570*/  @!P6 FMUL R55, R55, R55 ;  /* 0x000000373737e220 */ /* 0x008fe20000400000 */
[----:B------:R-:W-:-:S05]  /*4580*/  FSETP.GEU.AND P6, PT, R30, -126, PT ;  /* 0xc2fc00001e00780b */ /* 0x000fca0003fce000 */
[----:B------:R-:W-:Y:S01]  /*4590*/  @!P4 FMUL R62, R62, 0.5 ;  /* 0x3f0000003e3ec820 */ /* 0x000fe20000400000 */
[----:B------:R-:W3:Y:S01]  /*45a0*/  MUFU.EX2 R144, R144 ;  /* 0x0000009000907308 */ /* 0x000ee20000000800 */
[----:B-1----:R-:W-:Y:S01]  /*45b0*/  @!P5 FMUL R148, R148, R148 ;  /* 0x000000949494d220 */ /* 0x002fe20000400000 */
[----:B------:R-:W-:-:S05]  /*45c0*/  FSETP.GEU.AND P5, PT, R79, -126, PT ;  /* 0xc2fc00004f00780b */ /* 0x000fca0003fae000 */
[----:B------:R-:W-:Y:S01]  /*45d0*/  @!P6 FMUL R30, R30, 0.5 ;  /* 0x3f0000001e1ee820 */ /* 0x000fe20000400000 */
[----:B------:R1:W4:Y:S01]  /*45e0*/  MUFU.EX2 R66, R26 ;  /* 0x0000001a00427308 */ /* 0x0003220000000800 */
[----:B--2---:R-:W-:Y:S01]  /*45f0*/  @!P3 FMUL R59, R59, R59 ;  /* 0x0000003b3b3bb220 */ /* 0x004fe20000400000 */
[----:B------:R-:W-:-:S05]  /*4600*/  FSETP.GEU.AND P3, PT, R70, -126, PT ;  /* 0xc2fc00004600780b */ /* 0x000fca0003f6e000 */
[----:B------:R-:W-:Y:S01]  /*4610*/  @!P5 FMUL R79, R79, 0.5 ;  /* 0x3f0000004f4fd820 */ /* 0x000fe20000400000 */
[----:B------:R-:W2:Y:S01]  /*4620*/  MUFU.EX2 R63, R62 ;  /* 0x0000003e003f7308 */ /* 0x000ea20000000800 */
[----:B---3--:R-:W-:Y:S01]  /*4630*/  @!P2 FMUL R144, R144, R144 ;  /* 0x000000909090a220 */ /* 0x008fe20000400000 */
[----:B------:R-:W-:Y:S01]  /*4640*/  FSETP.GEU.AND P2, PT, R152, -126, PT ;  /* 0xc2fc00009800780b */ /* 0x000fe20003f4e000 */
[--C-:B-1----:R-:W-:Y:S01]  /*4650*/  FFMA R26, R94, UR6, -R0.reuse ;  /* 0x000000065e1a7c23 */ /* 0x102fe20008000800 */
[----:B------:R-:W-:Y:S02]  /*4660*/  ULDC UR6, c[0x0][0x604] ;  /* 0x0001810000067ab9 */ /* 0x000fe40000000800 */
[----:B------:R-:W-:Y:S01]  /*4670*/  FFMA R95, R95, UR6, -R0 ;  /* 0x000000065f5f7c23 */ /* 0x000fe20008000800 */
[----:B------:R-:W-:Y:S01]  /*4680*/  @!P3 FMUL R70, R70, 0.5 ;  /* 0x3f0000004646b820 */ /* 0x000fe20000400000 */
[----:B------:R1:W3:Y:S01]  /*4690*/  MUFU.EX2 R67, R30 ;  /* 0x0000001e00437308 */ /* 0x0002e20000000800 */
[----:B----4-:R-:W-:Y:S01]  /*46a0*/  @!P1 FMUL R66, R66, R66 ;  /* 0x0000004242429220 */ /* 0x010fe20000400000 */
[----:B------:R-:W-:Y:S01]  /*46b0*/  FSETP.GEU.AND P1, PT, R154, -126, PT ;  /* 0xc2fc00009a00780b */ /* 0x000fe20003f2e000 */
[----:B------:R-:W-:-:S04]  /*46c0*/  ULDC UR6, c[0x0][0x604] ;  /* 0x0001810000067ab9 */ /* 0x000fc80000000800 */
[----:B------:R-:W-:Y:S01]  /*46d0*/  @!P2 FMUL R152, R152, 0.5 ;  /* 0x3f0000009898a820 */ /* 0x000fe20000400000 */
[----:B------:R4:W5:Y:S01]  /*46e0*/  MUFU.EX2 R156, R79 ;  /* 0x0000004f009c7308 */ /* 0x0009620000000800 */
[----:B--2---:R-:W-:Y:S01]  /*46f0*/  @!P4 FMUL R63, R63, R63 ;  /* 0x0000003f3f3fc220 */ /* 0x004fe20000400000 */
[----:B------:R-:W-:Y:S01]  /*4700*/  FSETP.GEU.AND P4, PT, R74, -126, PT ;  /* 0xc2fc00004a00780b */ /* 0x000fe20003f8e000 */
[--C-:B-1----:R-:W-:Y:S01]  /*4710*/  FFMA R30, R98, UR6, -R0.reuse ;  /* 0x00000006621e7c23 */ /* 0x102fe20008000800 */
[----:B------:R-:W-:Y:S02]  /*4720*/  ULDC UR6, c[0x0][0x604] ;  /* 0x0001810000067ab9 */ /* 0x000fe40000000800 */
[--C-:B------:R-:W-:Y:S01]  /*4730*/  FFMA R99, R99, UR6, -R0.reuse ;  /* 0x0000000663637c23 */ /* 0x100fe20008000800 */
[----:B------:R-:W-:Y:S01]  /*4740*/  @!P1 FMUL R154, R154, 0.5 ;  /* 0x3f0000009a9a9820 */ /* 0x000fe20000400000 */
[----:B------:R-:W1:Y:S01]  /*4750*/  MUFU.EX2 R71, R70 ;  /* 0x0000004600477308 */ /* 0x000e620000000800 */
[----:B---3--:R-:W-:Y:S01]  /*4760*/  @!P6 FMUL R67, R67, R67 ;  /* 0x000000434343e220 */ /* 0x008fe20000400000 */
[----:B------:R-:W-:Y:S01]  /*4770*/  FSETP.GEU.AND P6, PT, R78, -126, PT ;  /* 0xc2fc00004e00780b */ /* 0x000fe20003fce000 */
[----:B------:R-:W-:Y:S01]  /*4780*/  ULDC UR6, c[0x0][0x604] ;  /* 0x0001810000067ab9 */ /* 0x000fe20000000800 */
[--C-:B----4-:R-:W-:Y:S01]  /*4790*/  FFMA R79, R151, UR22, -R0.reuse ;  /* 0x00000016974f7c23 */ /* 0x110fe20008000800 */
[--C-:B------:R-:W-:Y:S01]  /*47a0*/  FFMA R34, R102, UR6, -R0.reuse ;  /* 0x0000000666227c23 */ /* 0x100fe20008000800 */
[----:B------:R-:W-:Y:S01]  /*47b0*/  ULDC UR6, c[0x0][0x604] ;  /* 0x0001810000067ab9 */ /* 0x000fe20000000800 */
[----:B------:R-:W-:Y:S01]  /*47c0*/  @!P4 FMUL R74, R74, 0.5 ;  /* 0x3f0000004a4ac820 */ /* 0x000fe20000400000 */
[----:B------:R-:W2:Y:S01]  /*47d0*/  MUFU.EX2 R152, R152 ;  /* 0x0000009800987308 */ /* 0x000ea20000000800 */
[----:B-----5:R-:W-:Y:S01]  /*47e0*/  @!P5 FMUL R156, R156, R156 ;  /* 0x0000009c9c9cd220 */ /* 0x020fe20000400000 */
[----:B------:R-:W-:Y:S01]  /*47f0*/  FSETP.GEU.AND P5, PT, R91, -126, PT ;  /* 0xc2fc00005b00780b */ /* 0x000fe20003fae000 */
[----:B------:R-:W-:Y:S01]  /*4800*/  FFMA R103, R103, UR6, -R0 ;  /* 0x0000000667677c23 */ /* 0x000fe20008000800 */
[----:B------:R-:W-:-:S03]  /*4810*/  ULDC UR6, c[0x0][0x604] ;  /* 0x0001810000067ab9 */ /* 0x000fc60000000800 */
[----:B------:R-:W-:Y:S01]  /*4820*/  @!P6 FMUL R78, R78, 0.5 ;  /* 0x3f0000004e4ee820 */ /* 0x000fe20000400000 */
[----:B------:R-:W3:Y:S01]  /*4830*/  MUFU.EX2 R75, R74 ;  /* 0x0000004a004b7308 */ /* 0x000ee20000000800 */
[----:B-1----:R-:W-:Y:S01]  /*4840*/  @!P3 FMUL R71, R71, R71 ;  /* 0x000000474747b220 */ /* 0x002fe20000400000 */
[----:B------:R-:W-:-:S05]  /*4850*/  FSETP.GEU.AND P3, PT, R82, -126, PT ;  /* 0xc2fc00005200780b */ /* 0x000fca0003f6e000 */
        /* <DEDUP_REMOVED lines=33> */
[----:B------:R3:W4:Y:S01]  /*4a70*/  MUFU.EX2 R98, R26 ;  /* 0x0000001a00627308 */ /* 0x0007220000000800 */
[----:B-1----:R-:W-:Y:S01]  /*4a80*/  @!P1 FMUL R160, R160, R160 ;  /* 0x000000a0a0a09220 */ /* 0x002fe20000400000 */
[----:B------:R-:W-:-:S05]  /*4a90*/  FSETP.GEU.AND P1, PT, R99, -126, PT ;  /* 0xc2fc00006300780b */ /* 0x000fca0003f2e000 */
[----:B------:R-:W-:Y:S01]  /*4aa0*/  @!P4 FMUL R30, R30, 0.5 ;  /* 0x3f0000001e1ec820 */ /* 0x000fe20000400000 */
[----:B------:R-:W1:Y:S01]  /*4ab0*/  MUFU.EX2 R103, R103 ;  /* 0x0000006700677308 */ /* 0x000e620000000800 */
[----:B--2---:R-:W-:Y:S01]  /*4ac0*/  @!P6 FMUL R94, R94, R94 ;  /* 0x0000005e5e5ee220 */ /* 0x004fe20000400000 */
[----:B------:R-:W-:Y:S01]  /*4ad0*/  FSETP.GEU.AND P6, PT, R34, -126, PT ;  /* 0xc2fc00002200780b */ /* 0x000fe20003fce000 */
[--C-:B---3--:R-:W-:Y:S01]  /*4ae0*/  FFMA R26, R106, UR6, -R0.reuse ;  /* 0x000000066a1a7c23 */ /* 0x108fe20008000800 */
[----:B------:R-:W-:Y:S02]  /*4af0*/  ULDC UR6, c[0x0][0x604] ;  /* 0x0001810000067ab9 */ /* 0x000fe40000000800 */
[----:B------:R-:W-:Y:S01]  /*4b00*/  FFMA R107, R107, UR6, -R0 ;  /* 0x000000066b6b7c23 */ /* 0x000fe20008000800 */
[----:B------:R-:W-:Y:S01]  /*4b10*/  @!P1 FMUL R99, R99, 0.5 ;  /* 0x3f00000063639820 */ /* 0x000fe20000400000 */
[----:B------:R2:W3:Y:S01]  /*4b20*/  MUFU.EX2 R102, R30 ;  /* 0x0000001e00667308 */ /* 0x0004e20000000800 */
[----:B------:R-:W-:Y:S01]  /*4b30*/  ULDC UR6, c[0x0][0x604] ;  /* 0x0001810000067ab9 */ /* 0x000fe20000000800 */
[----:B----4-:R-:W-:Y:S01]  /*4b40*/  @!P3 FMUL R98, R98, R98 ;  /* 0x000000626262b220 */ /* 0x010fe20000400000 */
[----:B------:R-:W-:-:S04]  /*4b50*/  FSETP.GEU.AND P3, PT, R26, -126, PT ;  /* 0xc2fc00001a00780b */ /* 0x000fc80003f6e000 */
[----:B------:R-:W-:Y:S01]  /*4b60*/  @!P6 FMUL R34, R34, 0.5 ;  /* 0x3f0000002222e820 */ /* 0x000fe20000400000 */
[----:B------:R-:W4:Y:S01]  /*4b70*/  MUFU.EX2 R95, R95 ;  /* 0x0000005f005f7308 */ /* 0x000f220000000800 */
[--C-:B--2---:R-:W-:Y:S01]  /*4b80*/  FFMA R30, R110, UR6, -R0.reuse ;  /* 0x000000066e1e7c23 */ /* 0x104fe20008000800 */
[----:B------:R-:W-:Y:S01]  /*4b90*/  ULDC UR6, c[0x0][0x604] ;  /* 0x0001810000067ab9 */ /* 0x000fe20000000800 */
[----:B-1----:R-:W-:Y:S01]  /*4ba0*/  @!P5 FMUL R103, R103, R103 ;  /* 0x000000676767d220 */ /* 0x002fe20000400000 */
[----:B------:R-:W-:Y:S01]  /*4bb0*/  FFMA R111, R111, UR6, -R0 ;  /* 0x000000066f6f7c23 */ /* 0x000fe20008000800 */
[----:B------:R-:W-:-:S03]  /*4bc0*/  ULDC UR6, c[0x0][0x604] ;  /* 0x0001810000067ab9 */ /* 0x000fc60000000800 */
[----:B------:R-:W1:Y:S01]  /*4bd0*/  MUFU.EX2 R99, R99 ;  /* 0x0000006300637308 */ /* 0x000e620000000800 */
[----:B---3--:R-:W-:Y:S01]  /*4be0*/  @!P4 FMUL R102, R102, R102 ;  /* 0x000000666666c220 */ /* 0x008fe20000400000 */
[----:B------:R-:W-:Y:S01]  /*4bf0*/  FSETP.GEU.AND P4, PT, R30, -126, PT ;  /* 0xc2fc00001e00780b */ /* 0x000fe20003f8e000 */
[----:B------:R-:W-:-:S05]  /*4c00*/  @!P3 FMUL R26, R26, 0.5 ;  /* 0x3f0000001a1ab820 */ /* 0x000fca0000400000 */
[----:B------:R2:W3:Y:S01]  /*4c10*/  MUFU.EX2 R106, R34 ;  /* 0x00000022006a7308 */ /* 0x0004e20000000800 */
[----:B----4-:R-:W-:Y:S01]  /*4c20*/  @!P2 FMUL R95, R95, R95 ;  /* 0x0000005f5f5fa220 */ /* 0x010fe20000400000 */
[----:B------:R-:W-:-:S05]  /*4c30*/  FSETP.GEU.AND P2, PT, R107, -126, PT ;  /* 0xc2fc00006b00780b */ /* 0x000fca0003f4e000 */
[----:B------:R-:W-:Y:S01]  /*4c40*/  @!P4 FMUL R30, R30, 0.5 ;  /* 0x3f0000001e1ec820 */ /* 0x000fe20000400000 */
[----:B------:R4:W5:Y:S01]  /*4c50*/  MUFU.EX2 R110, R26 ;  /* 0x0000001a006e7308 */ /* 0x0009620000000800 */
[--C-:B--2---:R-:W-:Y:S01]  /*4c60*/  FFMA R34, R114, UR6, -R0.reuse ;  /* 0x0000000672227c23 */ /* 0x104fe20008000800 */
[----:B------:R-:W-:Y:S01]  /*4c70*/  ULDC UR6, c[0x0][0x604] ;  /* 0x0001810000067ab9 */ /* 0x000fe20000000800 */
[----:B-1----:R-:W-:Y:S01]  /*4c80*/  @!P1 FMUL R99, R99, R99 ;  /* 0x0000006363639220 */ /* 0x002fe20000400000 */
[--C-:B------:R-:W-:Y:S01]  /*4c90*/  FFMA R113, R115, UR6, -R0.reuse ;  /* 0x0000000673717c23 */ /* 0x100fe20008000800 */
[----:B------:R-:W-:Y:S01]  /*4ca0*/  FSETP.GEU.AND P1, PT, R111, -126, PT ;  /* 0xc2fc00006f00780b */ /* 0x000fe20003f2e000 */
[----:B------:R-:W-:Y:S01]  /*4cb0*/  ULDC UR6, c[0x0][0x604] ;  /* 0x0001810000067ab9 */ /* 0x000fe20000000800 */
[----:B------:R-:W-:Y:S01]  /*4cc0*/  @!P2 FMUL R107, R107, 0.5 ;  /* 0x3f0000006b6ba820 */ /* 0x000fe20000400000 */
[----:B------:R1:W2:Y:S01]  /*4cd0*/  MUFU.EX2 R114, R30 ;  /* 0x0000001e00727308 */ /* 0x0002a20000000800 */
[----:B------:R-:W-:Y:S01]  /*4ce0*/  FSETP.GEU.AND P5, PT, R113, -126, PT ;  /* 0xc2fc00007100780b */ /* 0x000fe20003fae000 */
[----:B----4-:R-:W-:Y:S01]  /*4cf0*/  FFMA R26, R118, UR6, -R0 ;  /* 0x00000006761a7c23 */ /* 0x010fe20008000800 */
[----:B------:R-:W-:Y:S01]  /*4d00*/  ULDC UR6, c[0x0][0x604] ;  /* 0x0001810000067ab9 */ /* 0x000fe20000000800 */
[----:B---3--:R-:W-:Y:S01]  /*4d10*/  @!P6 FMUL R106, R106, R106 ;  /* 0x0000006a6a6ae220 */ /* 0x008fe20000400000 */
[----:B------:R-:W-:-:S03]  /*4d20*/  FSETP.GEU.AND P6, PT, R34, -126, PT ;  /* 0xc2fc00002200780b */ /* 0x000fc60003fce000 */
[----:B------:R-:W3:Y:S01]  /*4d30*/  MUFU.EX2 R107, R107 ;  /* 0x0000006b006b7308 */ /* 0x000ee20000000800 */
[--C-:B-1----:R-:W-:Y:S01]  /*4d40*/  FFMA R30, R122, UR6, -R0.reuse ;  /* 0x000000067a1e7c23 */ /* 0x102fe20008000800 */
[----:B------:R-:W-:Y:S01]  /*4d50*/  @!P1 FMUL R111, R111, 0.5 ;  /* 0x3f0000006f6f9820 */ /* 0x000fe20000400000 */
[----:B------:R-:W-:Y:S01]  /*4d60*/  ULDC UR6, c[0x0][0x604] ;  /* 0x0001810000067ab9 */ /* 0x000fe20000000800 */
[----:B-----5:R-:W-:Y:S01]  /*4d70*/  @!P3 FMUL R110, R110, R110 ;  /* 0x0000006e6e6eb220 */ /* 0x020fe20000400000 */
[--C-:B------:R-:W-:Y:S01]  /*4d80*/  FFMA R115, R123, UR6, -R0.reuse ;  /* 0x000000067b737c23 */ /* 0x100fe20008000800 */
[----:B------:R-:W-:Y:S01]  /*4d90*/  @!P5 FMUL R113, R113, 0.5 ;  /* 0x3f0000007171d820 */ /* 0x000fe20000400000 */
[----:B------:R-:W-:Y:S01]  /*4da0*/  ULDC UR6, c[0x0][0x604] ;  /* 0x0001810000067ab9 */ /* 0x000fe20000000800 */
[----:B------:R-:W1:Y:S01]  /*4db0*/  MUFU.EX2 R111, R111 ;  /* 0x0000006f006f7308 */ /* 0x000e620000000800 */
[--C-:B------:R-:W-:Y:S01]  /*4dc0*/  FFMA R162, R126, UR6, -R0.reuse ;  /* 0x000000067ea27c23 */ /* 0x100fe20008000800 */
[----:B------:R-:W-:Y:S01]  /*4dd0*/  ULDC UR6, c[0x0][0x604] ;  /* 0x0001810000067ab9 */ /* 0x000fe20000000800 */
[----:B--2---:R-:W-:Y:S01]  /*4de0*/  @!P4 FMUL R114, R114, R114 ;  /* 0x000000727272c220 */ /* 0x004fe20000400000 */
[--C-:B------:R-:W-:Y:S01]  /*4df0*/  FFMA R117, R119, UR6, -R0.reuse ;  /* 0x0000000677757c23 */ /* 0x100fe20008000800 */
[----:B------:R-:W-:Y:S01]  /*4e00*/  ULDC UR6, c[0x0][0x604] ;  /* 0x0001810000067ab9 */ /* 0x000fe20000000800 */
[----:B------:R-:W-:Y:S01]  /*4e10*/  FSETP.GEU.AND P4, PT, R115, -126, PT ;  /* 0xc2fc00007300780b */ /* 0x000fe20003f8e000 */
[--C-:B------:R-:W-:Y:S01]  /*4e20*/  FFMA R119, R127, UR6, -R0.reuse ;  /* 0x000000067f777c23 */ /* 0x100fe20008000800 */
[----:B------:R-:W2:Y:S01]  /*4e30*/  MUFU.EX2 R113, R113 ;  /* 0x0000007100717308 */ /* 0x000ea20000000800 */
[----:B---3--:R-:W-:Y:S01]  /*4e40*/  @!P2 FMUL R107, R107, R107 ;  /* 0x0000006b6b6ba220 */ /* 0x008fe20000400000 */
[----:B------:R-:W-:Y:S01]  /*4e50*/  FSETP.GEU.AND P2, PT, R30, -126, PT ;  /* 0xc2fc00001e00780b */ /* 0x000fe20003f4e000 */
[--C-:B------:R-:W-:Y:S01]  /*4e60*/  FFMA R123, R139, UR15, -R0.reuse ;  /* 0x0000000f8b7b7c23 */ /* 0x100fe20008000800 */
[----:B------:R-:W-:Y:S01]  /*4e70*/  @!P6 FMUL R34, R34, 0.5 ;  /* 0x3f0000002222e820 */ /* 0x000fe20000400000 */
[----:B------:R-:W-:Y:S01]  /*4e80*/  ULDC UR6, c[0x0][0x604] ;  /* 0x0001810000067ab9 */ /* 0x000fe20000000800 */
[----:B------:R-:W-:Y:S01]  /*4e90*/  FSETP.GEU.AND P3, PT, R26, -126, PT ;  /* 0xc2fc00001a00780b */ /* 0x000fe20003f6e000 */
[----:B------:R-:W-:Y:S01]  /*4ea0*/  FFMA R127, R147, UR27, -R0 ;  /* 0x0000001b937f7c23 */ /* 0x000fe20008000800 */
[----:B------:R3:W4:Y:S01]  /*4eb0*/  MUFU.EX2 R118, R34 ;  /* 0x0000002200767308 */ /* 0x0007220000000800 */
[----:B-1----:R-:W-:Y:S01]  /*4ec0*/  @!P1 FMUL R111, R111, R111 ;  /* 0x0000006f6f6f9220 */ /* 0x002fe20000400000 */
[----:B------:R-:W-:Y:S01]  /*4ed0*/  FSETP.GEU.AND P1, PT, R162, -126, PT ;  /* 0xc2fc0000a200780b */ /* 0x000fe20003f2e000 */
[----:B------:R-:W-:Y:S01]  /*4ee0*/  @!P4 FMUL R115, R115, 0.5 ;  /* 0x3f0000007373c820 */ /* 0x000fe20000400000 */
[----:B------:R-:W-:Y:S01]  /*4ef0*/  FADD R139, R38, R135 ;  /* 0x00000087268b7221 */ /* 0x000fe20000000000 */
[----:B------:R-:W-:Y:S01]  /*4f00*/  FADD R38, R13, R56 ;  /* 0x000000380d267221 */ /* 0x000fe20000000000 */
[----:B------:R-:W-:Y:S01]  /*4f10*/  FADD R135, R33, R100 ;  /* 0x0000006421877221 */ /* 0x000fe20000000000 */
[----:B------:R-:W-:Y:S01]  /*4f20*/  @!P2 FMUL R30, R30, 0.5 ;  /* 0x3f0000001e1ea820 */ /* 0x000fe20000400000 */
[----:B------:R-:W-:Y:S01]  /*4f30*/  FADD R70, R132, R111 ;  /* 0x0000006f84467221 */ /* 0x000fe20000000000 */
[----:B--2---:R-:W-:Y:S01]  /*4f40*/  @!P5 FMUL R113, R113, R113 ;  /* 0x000000717171d220 */ /* 0x004fe20000400000 */
[----:B------:R-:W-:Y:S01]  /*4f50*/  FSETP.GEU.AND P5, PT, R119, -126, PT ;  /* 0xc2fc00007700780b */ /* 0x000fe20003fae000 */
[----:B------:R-:W1:Y:S01]  /*4f60*/  MUFU.EX2 R115, R115 ;  /* 0x0000007300737308 */ /* 0x000e620000000800 */
[----:B---3--:R-:W-:Y:S01]  /*4f70*/  FFMA R34, R134, UR6, -R0 ;  /* 0x0000000686227c23 */ /* 0x008fe20008000800 */
[----:B------:R-:W-:Y:S01]  /*4f80*/  @!P3 FMUL R26, R26, 0.5 ;  /* 0x3f0000001a1ab820 */ /* 0x000fe20000400000 */
[----:B------:R-:W-:Y:S01]  /*4f90*/  FADD R0, R40, R93 ;  /* 0x0000005d28007221 */ /* 0x000fe20000000000 */
[----:B------:R-:W-:Y:S01]  /*4fa0*/  @!P1 FMUL R162, R162, 0.5 ;  /* 0x3f000000a2a29820 */ /* 0x000fe20000400000 */
[----:B------:R-:W-:Y:S01]  /*4fb0*/  FADD R143, R38, R135 ;  /* 0x00000087268f7221 */ /* 0x000fe20000000000 */
[----:B----4-:R-:W-:Y:S01]  /*4fc0*/  @!P6 FMUL R118, R118, R118 ;  /* 0x000000767676e220 */ /* 0x010fe20000400000 */
[----:B------:R-:W-:Y:S01]  /*4fd0*/  FSETP.GEU.AND P6, PT, R117, -126, PT ;  /* 0xc2fc00007500780b */ /* 0x000fe20003fce000 */
[----:B------:R2:W3:Y:S01]  /*4fe0*/  MUFU.EX2 R126, R30 ;  /* 0x0000001e007e7308 */ /* 0x0004e20000000800 */
[----:B------:R-:W-:Y:S01]  /*4ff0*/  FADD R38, R7, R68 ;  /* 0x0000004407267221 */ /* 0x000fe20000000000 */
[----:B------:R-:W-:Y:S01]  /*5000*/  FADD R135, R23, R88 ;  /* 0x0000005817877221 */ /* 0x000fe20000000000 */
[----:B------:R-:W-:Y:S01]  /*5010*/  FADD R74, R136, R113 ;  /* 0x00000071884a7221 */ /* 0x000fe20000000000 */
[----:B------:R-:W-:Y:S01]  /*5020*/  @!P5 FMUL R119, R119, 0.5 ;  /* 0x3f0000007777d820 */ /* 0x000fe20000400000 */
[----:B------:R-:W-:Y:S01]  /*5030*/  F2FP.F16.F32.PACK_AB R40, R29, R40 ;  /* 0x000000281d28723e */ /* 0x000fe200000000ff */
[----:B------:R-:W-:Y:S01]  /*5040*/  FADD R58, R38, R135 ;  /* 0x00000087263a7221 */ /* 0x000fe20000000000 */
[----:B------:R-:W-:Y:S01]  /*5050*/  FADD R38, R15, R80 ;  /* 0x000000500f267221 */ /* 0x000fe20000000000 */
[----:B------:R-:W4:Y:S01]  /*5060*/  MUFU.EX2 R162, R162 ;  /* 0x000000a200a27308 */ /* 0x000f220000000800 */
[----:B-1----:R-:W-:Y:S01]  /*5070*/  @!P4 FMUL R115, R115, R115 ;  /* 0x000000737373c220 */ /* 0x002fe20000400000 */
[----:B------:R-:W-:Y:S01]  /*5080*/  FSETP.GEU.AND P4, PT, R121, -126, PT ;  /* 0xc2fc00007900780b */ /* 0x000fe20003f8e000 */
[----:B--2---:R-:W-:Y:S01]  /*5090*/  FADD R30, R3, R52 ;  /* 0x00000034031e7221 */ /* 0x004fe20000000000 */
[----:B------:R-:W-:Y:S01]  /*50a0*/  FADD R135, R37, R104 ;  /* 0x0000006825877221 */ /* 0x000fe20000000000 */
[----:B------:R-:W-:Y:S01]  /*50b0*/  @!P6 FMUL R117, R117, 0.5 ;  /* 0x3f0000007575e820 */ /* 0x000fe20000400000 */
[----:B------:R-:W-:Y:S01]  /*50c0*/  F2FP.F16.F32.PACK_AB R29, R120, R35 ;  /* 0x00000023781d723e */ /* 0x000fe200000000ff */
[----:B------:R-:W-:Y:S01]  /*50d0*/  FADD R30, R30, R133 ;  /* 0x000000851e1e7221 */ /* 0x000fe20000000000 */
[----:B------:R-:W1:Y:S01]  /*50e0*/  MUFU.EX2 R119, R119 ;  /* 0x0000007700777308 */ /* 0x000e620000000800 */
[----:B---3--:R-:W-:Y:S01]  /*50f0*/  @!P2 FMUL R126, R126, R126 ;  /* 0x0000007e7e7ea220 */ /* 0x008fe20000400000 */
[----:B------:R-:W-:Y:S01]  /*5100*/  FSETP.GEU.AND P2, PT, R130, -126, PT ;  /* 0xc2fc00008200780b */ /* 0x000fe20003f4e000 */
[----:B------:R-:W-:Y:S01]  /*5110*/  FADD R133, R12, R81 ;  /* 0x000000510c857221 */ /* 0x000fe20000000000 */
[----:B------:R-:W-:Y:S01]  /*5120*/  FADD R147, R38, R135 ;  /* 0x0000008726937221 */ /* 0x000fe20000000000 */
[----:B------:R-:W-:Y:S01]  /*5130*/  FADD R137, R59, R126 ;  /* 0x0000007e3b897221 */ /* 0x000fe20000000000 */
[----:B------:R-:W-:Y:S01]  /*5140*/  FADD R38, R10, R73 ;  /* 0x000000490a267221 */ /* 0x000fe20000000000 */
[----:B------:R-:W-:Y:S01]  /*5150*/  @!P4 FMUL R121, R121, 0.5 ;  /* 0x3f0000007979c820 */ /* 0x000fe20000400000 */
[----:B------:R2:W3:Y:S01]  /*5160*/  MUFU.EX2 R122, R26 ;  /* 0x0000001a007a7308 */ /* 0x0004e20000000800 */
[----:B----4-:R-:W-:Y:S01]  /*5170*/  @!P1 FMUL R162, R162, R162 ;  /* 0x000000a2a2a29220 */ /* 0x010fe20000400000 */
[----:B------:R-:W-:Y:S01]  /*5180*/  FSETP.GEU.AND P1, PT, R138, -126, PT ;  /* 0xc2fc00008a00780b */ /* 0x000fe20003f2e000 */
[----:B------:R-:W-:Y:S01]  /*5190*/  FADD R135, R18, R105 ;  /* 0x0000006912877221 */ /* 0x000fe20000000000 */
[----:B------:R-:W-:Y:S01]  /*51a0*/  FADD R30, R30, R139 ;  /* 0x0000008b1e1e7221 */ /* 0x000fe20000000000 */
[----:B------:R-:W-:Y:S01]  /*51b0*/  FADD R147, R58, R147 ;  /* 0x000000933a937221 */ /* 0x000fe20000000000 */
[----:B------:R-:W-:Y:S01]  /*51c0*/  F2FP.F16.F32.PACK_AB R52, R52, R45 ;  /* 0x0000002d3434723e */ /* 0x000fe200000000ff */
[----:B------:R-:W-:Y:S01]  /*51d0*/  @!P2 FMUL R130, R130, 0.5 ;  /* 0x3f0000008282a820 */ /* 0x000fe20000400000 */
[----:B------:R-:W4:Y:S01]  /*51e0*/  MUFU.EX2 R121, R121 ;  /* 0x0000007900797308 */ /* 0x000f220000000800 */
[----:B-1----:R-:W-:Y:S01]  /*51f0*/  @!P5 FMUL R119, R119, R119 ;  /* 0x000000777777d220 */ /* 0x002fe20000400000 */
[----:B------:R-:W-:Y:S01]  /*5200*/  FSETP.GEU.AND P5, PT, R123, -126, PT ;  /* 0xc2fc00007b00780b */ /* 0x000fe20003fae000 */
[----:B--2---:R-:W-:Y:S01]  /*5210*/  FADD R26, R24, R45 ;  /* 0x0000002d181a7221 */ /* 0x004fe20000000000 */
[----:B------:R-:W-:Y:S01]  /*5220*/  FADD R135, R38, R135 ;  /* 0x0000008726877221 */ /* 0x000fe20000000000 */
[----:B------:R-:W-:Y:S01]  /*5230*/  FADD R38, R43, R110 ;  /* 0x0000006e2b267221 */ /* 0x000fe20000000000 */
[----:B------:R-:W-:Y:S01]  /*5240*/  FADD R30, R30, R147 ;  /* 0x000000931e1e7221 */ /* 0x000fe20000000000 */
[----:B------:R-:W-:Y:S01]  /*5250*/  @!P1 FMUL R138, R138, 0.5 ;  /* 0x3f0000008a8a9820 */ /* 0x000fe20000400000 */
[----:B------:R-:W1:Y:S01]  /*5260*/  MUFU.EX2 R130, R130 ;  /* 0x0000008200827308 */ /* 0x000e620000000800 */
[----:B------:R-:W-:Y:S01]  /*5270*/  FADD R26, R26, R131 ;  /* 0x000000831a1a7221 */ /* 0x000fe20000000000 */
[----:B------:R-:W-:Y:S01]  /*5280*/  FADD R131, R32, R61 ;  /* 0x0000003d20837221 */ /* 0x000fe20000000000 */
[----:B---3--:R-:W-:Y:S01]  /*5290*/  @!P3 FMUL R122, R122, R122 ;  /* 0x0000007a7a7ab220 */ /* 0x008fe20000400000 */
[----:B------:R-:W-:-:S02]  /*52a0*/  F2FP.F16.F32.PACK_AB R68, R68, R53 ;  /* 0x000000354444723e */ /* 0x000fc400000000ff */
[----:B------:R-:W-:Y:S01]  /*52b0*/  FADD R131, R131, R0 ;  /* 0x0000000083837221 */ /* 0x000fe20000000000 */
[----:B------:R-:W-:Y:S01]  /*52c0*/  @!P5 FMUL R123, R123, 0.5 ;  /* 0x3f0000007b7bd820 */ /* 0x000fe20000400000 */
[----:B------:R-:W2:Y:S01]  /*52d0*/  MUFU.EX2 R134, R138 ;  /* 0x0000008a00867308 */ /* 0x000ea20000000800 */
[----:B----4-:R-:W-:Y:S01]  /*52e0*/  @!P4 FMUL R121, R121, R121 ;  /* 0x000000797979c220 */ /* 0x010fe20000400000 */
[----:B------:R-:W-:Y:S01]  /*52f0*/  FSETP.GEU.AND P4, PT, R125, -126, PT ;  /* 0xc2fc00007d00780b */ /* 0x000fe20003f8e000 */
[----:B------:R-:W-:Y:S01]  /*5300*/  FADD R0, R4, R49 ;  /* 0x0000003104007221 */ /* 0x000fe20000000000 */
[----:B------:R-:W-:Y:S01]  /*5310*/  FADD R26, R26, R131 ;  /* 0x000000831a1a7221 */ /* 0x000fe20000000000 */
[----:B------:R-:W-:Y:S02]  /*5320*/  F2FP.F16.F32.PACK_AB R37, R136, R51 ;  /* 0x000000338825723e */ /* 0x000fe400000000ff */
[----:B------:R-:W-:Y:S01]  /*5330*/  FADD R46, R0, R133 ;  /* 0x00000085002e7221 */ /* 0x000fe20000000000 */
[----:B------:R-:W3:Y:S01]  /*5340*/  MUFU.EX2 R123, R123 ;  /* 0x0000007b007b7308 */ /* 0x000ee20000000800 */
[----:B-1----:R-:W-:Y:S01]  /*5350*/  @!P2 FMUL R130, R130, R130 ;  /* 0x000000828282a220 */ /* 0x002fe20000400000 */
[----:B------:R-:W-:Y:S01]  /*5360*/  FSETP.GEU.AND P2, PT, R142, -126, PT ;  /* 0xc2fc00008e00780b */ /* 0x000fe20003f4e000 */
[----:B------:R-:W-:Y:S01]  /*5370*/  FADD R0, R5, R20 ;  /* 0x0000001405007221 */ /* 0x000fe20000000000 */
[----:B------:R-:W-:Y:S01]  /*5380*/  FADD R133, R21, R84 ;  /* 0x0000005415857221 */ /* 0x000fe20000000000 */
[----:B------:R-:W-:Y:S01]  /*5390*/  FADD R46, R46, R141 ;  /* 0x0000008d2e2e7221 */ /* 0x000fe20000000000 */
[----:B------:R-:W-:Y:S01]  /*53a0*/  F2FP.F16.F32.PACK_AB R80, R80, R69 ;  /* 0x000000455050723e */ /* 0x000fe200000000ff */
[----:B------:R-:W-:Y:S01]  /*53b0*/  @!P4 FMUL R125, R125, 0.5 ;  /* 0x3f0000007d7dc820 */ /* 0x000fe20000400000 */
[----:B------:R-:W-:Y:S01]  /*53c0*/  FADD R50, R0, R133 ;  /* 0x0000008500327221 */ /* 0x000fe20000000000 */
[----:B--2---:R-:W-:Y:S01]  /*53d0*/  @!P1 FMUL R134, R134, R134 ;  /* 0x0000008686869220 */ /* 0x004fe20000400000 */
[----:B------:R-:W-:Y:S01]  /*53e0*/  FSETP.GEU.AND P1, PT, R146, -126, PT ;  /* 0xc2fc00009200780b */ /* 0x000fe20003f2e000 */
[----:B------:R-:W-:Y:S01]  /*53f0*/  FADD R0, R28, R53 ;  /* 0x000000351c007221 */ /* 0x000fe20000000000 */
[----:B------:R-:W-:Y:S01]  /*5400*/  FADD R133, R48, R85 ;  /* 0x0000005530857221 */ /* 0x000fe20000000000 */
[----:B------:R-:W1:Y:S01]  /*5410*/  MUFU.EX2 R125, R125 ;  /* 0x0000007d007d7308 */ /* 0x000e620000000800 */
[----:B------:R-:W-:Y:S01]  /*5420*/  FADD R149, R75, R134 ;  /* 0x000000864b957221 */ /* 0x000fe20000000000 */
[----:B------:R-:W-:Y:S01]  /*5430*/  @!P2 FMUL R142, R142, 0.5 ;  /* 0x3f0000008e8ea820 */ /* 0x000fe20000400000 */
[----:B------:R-:W-:Y:S01]  /*5440*/  FADD R54, R0, R133 ;  /* 0x0000008500367221 */ /* 0x000fe20000000000 */
[----:B---3--:R-:W-:Y:S01]  /*5450*/  @!P5 FMUL R123, R123, R123 ;  /* 0x0000007b7b7bd220 */ /* 0x008fe20000400000 */
[----:B------:R-:W-:Y:S01]  /*5460*/  FSETP.GEU.AND P5, PT, R127, -126, PT ;  /* 0xc2fc00007f00780b */ /* 0x000fe20003fae000 */
[----:B------:R-:W-:Y:S01]  /*5470*/  FADD R0, R6, R57 ;  /* 0x0000003906007221 */ /* 0x000fe20000000000 */
[----:B------:R-:W-:Y:S01]  /*5480*/  FADD R133, R14, R89 ;  /* 0x000000590e857221 */ /* 0x000fe20000000000 */
[----:B------:R-:W2:Y:S01]  /*5490*/  MUFU.EX2 R138, R142 ;  /* 0x0000008e008a7308 */ /* 0x000ea20000000800 */
[----:B------:R-:W-:Y:S01]  /*54a0*/  FADD R157, R38, R149 ;  /* 0x00000095269d7221 */ /* 0x000fe20000000000 */
[----:B------:R-:W-:Y:S01]  /*54b0*/  @!P1 FMUL R146, R146, 0.5 ;  /* 0x3f00000092929820 */ /* 0x000fe20000400000 */
[----:B------:R-:W-:Y:S01]  /*54c0*/  FADD R62, R0, R133 ;  /* 0x00000085003e7221 */ /* 0x000fe20000000000 */
[----:B------:R-:W-:Y:S01]  /*54d0*/  FADD R0, R9, R22 ;  /* 0x0000001609007221 */ /* 0x000fe20000000000 */
[----:B------:R-:W-:Y:S01]  /*54e0*/  FADD R133, R25, R92 ;  /* 0x0000005c19857221 */ /* 0x000fe20000000000 */
[----:B------:R-:W-:Y:S01]  /*54f0*/  FADD R38, R128, R107 ;  /* 0x0000006b80267221 */ /* 0x000fe20000000000 */
[----:B------:R-:W-:Y:S01]  /*5500*/  FADD R151, R154, R123 ;  /* 0x0000007b9a977221 */ /* 0x000fe20000000000 */
[----:B------:R-:W3:Y:S01]  /*5510*/  MUFU.EX2 R142, R146 ;  /* 0x00000092008e7308 */ /* 0x000ee20000000800 */
[----:B-1----:R-:W-:Y:S01]  /*5520*/  @!P4 FMUL R125, R125, R125 ;  /* 0x0000007d7d7dc220 */ /* 0x002fe20000400000 */
[----:B------:R-:W-:Y:S01]  /*5530*/  @!P5 FMUL R127, R127, 0.5 ;  /* 0x3f0000007f7fd820 */ /* 0x000fe20000400000 */
[----:B------:R-:W-:Y:S01]  /*5540*/  FSETP.GEU.AND P4, PT, R129, -126, PT ;  /* 0xc2fc00008100780b */ /* 0x000fe20003f8e000 */
[----:B------:R-:W-:Y:S01]  /*5550*/  FADD R133, R0, R133 ;  /* 0x0000008500857221 */ /* 0x000fe20000000000 */
[----:B------:R-:W-:Y:S01]  /*5560*/  FADD R0, R27, R94 ;  /* 0x0000005e1b007221 */ /* 0x000fe20000000000 */
[----:B------:R-:W-:Y:S01]  /*5570*/  FADD R149, R63, R162 ;  /* 0x000000a23f957221 */ /* 0x000fe20000000000 */
[----:B------:R-:W-:Y:S01]  /*5580*/  FADD R159, R38, R151 ;  /* 0x00000097269f7221 */ /* 0x000fe20000000000 */
[----:B------:R-:W1:Y:S01]  /*5590*/  MUFU.EX2 R127, R127 ;  /* 0x0000007f007f7308 */ /* 0x000e620000000800 */
[----:B--2---:R-:W-:Y:S01]  /*55a0*/  @!P2 FMUL R138, R138, R138 ;  /* 0x0000008a8a8aa220 */ /* 0x004fe20000400000 */
[----:B------:R-:W-:Y:S01]  /*55b0*/  FSETP.GEU.AND P2, PT, R34, -126, PT ;  /* 0xc2fc00002200780b */ /* 0x000fe20003f4e000 */
[----:B------:R-:W-:Y:S01]  /*55c0*/  FADD R78, R0, R137 ;  /* 0x00000089004e7221 */ /* 0x000fe20000000000 */
[----:B------:R-:W-:Y:S01]  /*55d0*/  FADD R0, R112, R91 ;  /* 0x0000005b70007221 */ /* 0x000fe20000000000 */
[----:B------:R-:W-:Y:S01]  /*55e0*/  FADD R137, R144, R115 ;  /* 0x0000007390897221 */ /* 0x000fe20000000000 */
[----:B------:R-:W-:Y:S01]  /*55f0*/  FADD R38, R47, R114 ;  /* 0x000000722f267221 */ /* 0x000fe20000000000 */
[----:B------:R-:W-:Y:S01]  /*5600*/  FADD R151, R156, R125 ;  /* 0x0000007d9c977221 */ /* 0x000fe20000000000 */
[----:B------:R-:W-:Y:S01]  /*5610*/  @!P4 FMUL R129, R129, 0.5 ;  /* 0x3f0000008181c820 */ /* 0x000fe20000400000 */
[----:B---3--:R-:W-:Y:S01]  /*5620*/  @!P1 FMUL R142, R142, R142 ;  /* 0x0000008e8e8e9220 */ /* 0x008fe20000400000 */
[----:B------:R-:W-:Y:S01]  /*5630*/  FSETP.GEU.AND P1, PT, R150, -126, PT ;  /* 0xc2fc00009600780b */ /* 0x000fe20003f2e000 */
[----:B------:R-:W-:Y:S01]  /*5640*/  FADD R82, R0, R137 ;  /* 0x0000008900527221 */ /* 0x000fe20000000000 */
[----:B------:R-:W2:Y:S01]  /*5650*/  MUFU.EX2 R117, R117 ;  /* 0x0000007500757308 */ /* 0x000ea20000000800 */
[----:B------:R-:W-:Y:S01]  /*5660*/  FADD R137, R66, R119 ;  /* 0x0000007742897221 */ /* 0x000fe20000000000 */
[----:B------:R-:W-:Y:S01]  /*5670*/  FADD R163, R70, R151 ;  /* 0x0000009746a37221 */ /* 0x000fe20000000000 */
[----:B------:R-:W-:Y:S01]  /*5680*/  @!P2 FMUL R34, R34, 0.5 ;  /* 0x3f0000002222a820 */ /* 0x000fe20000400000 */
[----:B------:R-:W-:Y:S01]  /*5690*/  FADD R70, R51, R118 ;  /* 0x0000007633467221 */ /* 0x000fe20000000000 */
[----:B-1----:R-:W-:Y:S01]  /*56a0*/  @!P5 FMUL R127, R127, R127 ;  /* 0x0000007f7f7fd220 */ /* 0x002fe20000400000 */
[----:B------:R-:W-:Y:S01]  /*56b0*/  FSETP.GEU.AND P5, PT, R79, -126, PT ;  /* 0xc2fc00004f00780b */ /* 0x000fe20003fae000 */
[----:B------:R-:W-:Y:S01]  /*56c0*/  FADD R151, R83, R142 ;  /* 0x0000008e53977221 */ /* 0x000fe20000000000 */
[----:B------:R1:W3:Y:S01]  /*56d0*/  MUFU.EX2 R146, R34 ;  /* 0x0000002200927308 */ /* 0x0002e20000000800 */
[----:B------:R-:W-:Y:S01]  /*56e0*/  FADD R153, R158, R127 ;  /* 0x0000007f9e997221 */ /* 0x000fe20000000000 */
[----:B------:R-:W-:Y:S01]  /*56f0*/  FADD R50, R50, R143 ;  /* 0x0000008f32327221 */ /* 0x000fe20000000000 */
[----:B------:R-:W-:Y:S01]  /*5700*/  @!P1 FMUL R150, R150, 0.5 ;  /* 0x3f00000096969820 */ /* 0x000fe20000400000 */
[----:B------:R-:W-:Y:S01]  /*5710*/  FADD R165, R70, R151 ;  /* 0x0000009746a57221 */ /* 0x000fe20000000000 */
[----:B------:R-:W-:Y:S01]  /*5720*/  FADD R164, R74, R153 ;  /* 0x000000994aa47221 */ /* 0x000fe20000000000 */
[----:B------:R-:W-:Y:S01]  /*5730*/  FADD R70, R55, R122 ;  /* 0x0000007a37467221 */ /* 0x000fe20000000000 */
[----:B------:R-:W-:Y:S01]  /*5740*/  FADD R133, R133, R42 ;  /* 0x0000002a85857221 */ /* 0x000fe20000000000 */
[----:B------:R-:W4:Y:S01]  /*5750*/  MUFU.EX2 R129, R129 ;  /* 0x0000008100817308 */ /* 0x000f220000000800 */
[----:B-1----:R-:W-:Y:S01]  /*5760*/  FADD R34, R31, R98 ;  /* 0x000000621f227221 */ /* 0x002fe20000000000 */
[----:B--2---:R-:W-:Y:S01]  /*5770*/  @!P6 FMUL R117, R117, R117 ;  /* 0x000000757575e220 */ /* 0x004fe20000400000 */
[----:B------:R-:W-:Y:S01]  /*5780*/  @!P5 FMUL R79, R79, 0.5 ;  /* 0x3f0000004f4fd820 */ /* 0x000fe20000400000 */
[----:B------:R-:W-:Y:S01]  /*5790*/  FADD R145, R54, R145 ;  /* 0x0000009136917221 */ /* 0x000fe20000000000 */
[----:B------:R-:W-:Y:S01]  /*57a0*/  FADD R86, R34, R149 ;  /* 0x0000009522567221 */ /* 0x000fe20000000000 */
[----:B------:R-:W-:Y:S01]  /*57b0*/  FADD R149, R109, R138 ;  /* 0x0000008a6d957221 */ /* 0x000fe20000000000 */
[----:B------:R-:W-:Y:S01]  /*57c0*/  FADD R34, R116, R95 ;  /* 0x0000005f74227221 */ /* 0x000fe20000000000 */
[----:B------:R1:W2:Y:S01]  /*57d0*/  MUFU.EX2 R0, R150 ;  /* 0x0000009600007308 */ /* 0x0002a20000000800 */
[----:B---3--:R-:W-:Y:S01]  /*57e0*/  @!P2 FMUL R146, R146, R146 ;  /* 0x000000929292a220 */ /* 0x008fe20000400000 */
[----:B------:R-:W-:Y:S01]  /*57f0*/  FADD R161, R38, R149 ;  /* 0x0000009526a17221 */ /* 0x000fe20000000000 */
[----:B------:R-:W-:Y:S01]  /*5800*/  FADD R90, R34, R137 ;  /* 0x00000089225a7221 */ /* 0x000fe20000000000 */
[----:B------:R-:W-:Y:S01]  /*5810*/  FADD R34, R35, R102 ;  /* 0x0000006623227221 */ /* 0x000fe20000000000 */
[----:B------:R-:W-:Y:S01]  /*5820*/  FADD R137, R67, R130 ;  /* 0x0000008243897221 */ /* 0x000fe20000000000 */
[----:B------:R-:W-:Y:S01]  /*5830*/  FADD R38, R120, R99 ;  /* 0x0000006378267221 */ /* 0x000fe20000000000 */
[----:B------:R-:W-:Y:S01]  /*5840*/  FADD R149, R148, R121 ;  /* 0x0000007994957221 */ /* 0x000fe20000000000 */
[----:B------:R-:W3:Y:S01]  /*5850*/  MUFU.EX2 R79, R79 ;  /* 0x0000004f004f7308 */ /* 0x000ee20000000800 */
[----:B----4-:R-:W-:Y:S01]  /*5860*/  @!P4 FMUL R129, R129, R129 ;  /* 0x000000818181c220 */ /* 0x010fe20000400000 */
[----:B-1----:R-:W-:Y:S01]  /*5870*/  FADD R150, R34, R137 ;  /* 0x0000008922967221 */ /* 0x002fe20000000000 */
[----:B------:R-:W-:Y:S01]  /*5880*/  FADD R155, R38, R149 ;  /* 0x00000095269b7221 */ /* 0x000fe20000000000 */
[----:B------:R-:W-:Y:S01]  /*5890*/  FADD R34, R39, R106 ;  /* 0x0000006a27227221 */ /* 0x000fe20000000000 */
[----:B------:R-:W-:Y:S01]  /*58a0*/  FADD R137, R71, R146 ;  /* 0x0000009247897221 */ /* 0x000fe20000000000 */
[----:B------:R-:W-:Y:S01]  /*58b0*/  FADD R38, R124, R103 ;  /* 0x000000677c267221 */ /* 0x000fe20000000000 */
[----:B------:R-:W-:Y:S01]  /*58c0*/  FADD R149, R152, R129 ;  /* 0x0000008198957221 */ /* 0x000fe20000000000 */
[----:B------:R-:W-:Y:S01]  /*58d0*/  FADD R74, R140, R117 ;  /* 0x000000758c4a7221 */ /* 0x000fe20000000000 */
[----:B--2---:R-:W-:Y:S01]  /*58e0*/  @!P1 FMUL R0, R0, R0 ;  /* 0x0000000000009220 */ /* 0x004fe20000400000 */
[----:B------:R-:W-:Y:S01]  /*58f0*/  FADD R34, R34, R137 ;  /* 0x0000008922227221 */ /* 0x000fe20000000000 */
[----:B------:R-:W-:Y:S01]  /*5900*/  FADD R38, R38, R149 ;  /* 0x0000009526267221 */ /* 0x000fe20000000000 */
[----:B------:R-:W-:Y:S01]  /*5910*/  FADD R135, R62, R135 ;  /* 0x000000873e877221 */ /* 0x000fe20000000000 */
[----:B------:R-:W-:Y:S01]  /*5920*/  FADD R151, R87, R0 ;  /* 0x0000000057977221 */ /* 0x000fe20000000000 */
[----:B------:R-:W-:Y:S01]  /*5930*/  FADD R78, R78, R157 ;  /* 0x0000009d4e4e7221 */ /* 0x000fe20000000000 */
[----:B------:R-:W-:Y:S01]  /*5940*/  FADD R82, R82, R159 ;  /* 0x0000009f52527221 */ /* 0x000fe20000000000 */
[----:B------:R-:W-:Y:S01]  /*5950*/  FADD R86, R86, R161 ;  /* 0x000000a156567221 */ /* 0x000fe20000000000 */
[----:B---3--:R-:W-:Y:S01]  /*5960*/  @!P5 FMUL R79, R79, R79 ;  /* 0x0000004f4f4fd220 */ /* 0x008fe20000400000 */
[----:B------:R-:W-:Y:S01]  /*5970*/  FADD R151, R70, R151 ;  /* 0x0000009746977221 */ /* 0x000fe20000000000 */
        /* <DEDUP_REMOVED lines=15> */
[----:B------:R-:W-:Y:S01]  /*5a70*/  MOV R30, UR14 ;  /* 0x0000000e001e7c02 */ /* 0x000fe20008000f00 */
[----:B------:R-:W-:Y:S01]  /*5a80*/  FADD R26, R26, R135 ;  /* 0x000000871a1a7221 */ /* 0x000fe20000000000 */
[----:B------:R-:W-:Y:S01]  /*5a90*/  FADD R78, R78, R151 ;  /* 0x000000974e4e7221 */ /* 0x000fe20000000000 */
[----:B------:R-:W-:Y:S01]  /*5aa0*/  FADD R153, R82, R153 ;  /* 0x0000009952997221 */ /* 0x000fe20000000000 */
[----:B------:R-:W-:Y:S01]  /*5ab0*/  F2FP.F16.F32.PACK_AB R50, R25, R14 ;  /* 0x0000000e1932723e */ /* 0x000fe200000000ff */
[----:B------:R1:W-:Y:S01]  /*5ac0*/  SYNCS.ARRIVE.TRANS64.A1T0 RZ, [R30+UR11], RZ ;  /* 0x000000ff1eff79a7 */ /* 0x0003e2000810000b */
[----:B------:R-:W-:Y:S01]  /*5ad0*/  F2FP.F16.F32.PACK_AB R25, R112, R27 ;  /* 0x0000001b7019723e */ /* 0x000fe200000000ff */
[----:B------:R-:W-:Y:S01]  /*5ae0*/  FADD R186, R26, R133 ;  /* 0x000000851aba7221 */ /* 0x000fe20000000000 */
[----:B------:R-:W-:Y:S01]  /*5af0*/  F2FP.F16.F32.PACK_AB R27, R116, R31 ;  /* 0x0000001f741b723e */ /* 0x000fe200000000ff */
[----:B------:R-:W-:Y:S01]  /*5b00*/  FADD R185, R78, R153 ;  /* 0x000000994eb97221 */ /* 0x000fe20000000000 */
[----:B------:R-:W-:-:S02]  /*5b10*/  F2FP.F16.F32.PACK_AB R35, R132, R47 ;  /* 0x0000002f8423723e */ /* 0x000fc400000000ff */
[----:B------:R-:W-:Y:S02]  /*5b20*/  F2FP.F16.F32.PACK_AB R42, R33, R16 ;  /* 0x00000010212a723e */ /* 0x000fe400000000ff */
[----:B------:R-:W-:Y:S02]  /*5b30*/  F2FP.F16.F32.PACK_AB R62, R41, R18 ;  /* 0x00000012293e723e */ /* 0x000fe400000000ff */
[----:B------:R-:W-:Y:S02]  /*5b40*/  F2FP.F16.F32.PACK_AB R74, R56, R65 ;  /* 0x00000041384a723e */ /* 0x000fe400000000ff */
[----:B------:R-:W-:Y:S02]  /*5b50*/  F2FP.F16.F32.PACK_AB R31, R124, R39 ;  /* 0x000000277c1f723e */ /* 0x000fe400000000ff */
[----:B------:R-:W-:Y:S02]  /*5b60*/  F2FP.F16.F32.PACK_AB R47, R66, R63 ;  /* 0x0000003f422f723e */ /* 0x000fe400000000ff */
        /* <DEDUP_REMOVED lines=18> */
[----:B-1----:R-:W-:-:S02]  /*5c90*/  F2FP.F16.F32.PACK_AB R30, R9, R6 ;  /* 0x00000006091e723e */ /* 0x002fc400000000ff */
        /* <DEDUP_REMOVED lines=24> */
[----:B------:R-:W-:Y:S01]  /*5e20*/  F2FP.F16.F32.PACK_AB R77, R127, R142 ;  /* 0x0000008e7f4d723e */ /* 0x000fe200000000ff */
[----:B------:R-:W-:Y:S06]  /*5e30*/  @!P0 BRA `(.L_x_19) ;  /* 0x0000000000048947 */ /* 0x000fec0003800000 */
[----:B------:R-:W-:Y:S01]  /*5e40*/  BPT.TRAP 0x1 ;  /* 0x000000040000795c */ /* 0x000fe20000300000 */
.L_x_19:
[----:B------:R-:W-:-:S13]  /*5e50*/  R2UR UR6, R183 ;  /* 0x00000000b70672ca */ /* 0x000fda00000e0000 */
[----:B------:R-:W1:Y:S01]  /*5e60*/  SYNCS.PHASECHK.TRANS64.TRYWAIT P1, [UR6+0xb0008], R2 ;  /* 0x0b000802ff0075a7 */ /* 0x000e620008020146 */
[----:B------:R-:W-:-:S06]  /*5e70*/  ULOP3.LUT UR6, UR10, 0x8000000, URZ, 0xfc, !UPT ;  /* 0x080000000a067892 */ /* 0x000fcc000f8efc3f */
[----:B------:R-:W-:Y:S01]  /*5e80*/  MOV R192, UR6 ;  /* 0x0000000600c07c02 */ /* 0x000fe20008000f00 */
[----:B-1----:R-:W-:Y:S06]  /*5e90*/  @!P1 BRA `(.L_x_20) ;  /* 0x000000cc008c9947 */ /* 0x002fec0003800000 */
.L_x_104:
[----:B------:R-:W-:Y:S01]  /*5ea0*/  R2UR UR14, R192 ;  /* 0x00000000c00e72ca */ /* 0x000fe200000e0000 */
[----:B------:R-:W-:Y:S01]  /*5eb0*/  STL [R1+0x230], R194 ;  /* 0x000230c201007387 */ /* 0x000fe20000100800 */
[----:B------:R-:W-:Y:S01]  /*5ec0*/  UMOV UR11, 0x40000040 ;  /* 0x40000040000b7882 */ /* 0x000fe20000000000 */
[----:B------:R-:W-:Y:S02]  /*5ed0*/  F2FP.F16.F32.PACK_AB R79, R79, R0 ;  /* 0x000000004f4f723e */ /* 0x000fe400000000ff */
[----:B------:R-:W-:Y:S04]  /*5ee0*/  STL.64 [R1+0x228], R192 ;  /* 0x000228c001007387 */ /* 0x000fe80000100a00 */
[----:B------:R-:W-:Y:S04]  /*5ef0*/  STL.64 [R1+0x220], R190 ;  /* 0x000220be01007387 */ /* 0x000fe80000100a00 */
[----:B------:R-:W-:Y:S01]  /*5f00*/  STL.64 [R1+0x218], R188 ;  /* 0x000218bc01007387 */ /* 0x000fe20000100a00 */
[----:B------:R-:W-:-:S03]  /*5f10*/  UIADD3 UR6, UR14, 0x2000, URZ ;  /* 0x000020000e067890 */ /* 0x000fc6000fffe03f */
[----:B------:R-:W-:Y:S04]  /*5f20*/  STL [R1+0x214], R186 ;  /* 0x000214ba01007387 */ /* 0x000fe80000100800 */
[----:B------:R-:W-:Y:S01]  /*5f30*/  STL [R1+0x210], R185 ;  /* 0x000210b901007387 */ /* 0x000fe20000100800 */
[----:B------:R-:W-:Y:S01]  /*5f40*/  UMOV UR10, UR6 ;  /* 0x00000006000a7c82 */ /* 0x000fe20008000000 */
[----:B------:R-:W-:Y:S02]  /*5f50*/  UIADD3 UR6, UR14, 0x2080, URZ ;  /* 0x000020800e067890 */ /* 0x000fe4000fffe03f */
[----:B------:R-:W-:Y:S04]  /*5f60*/  STL.64 [R1+0x208], R182 ;  /* 0x000208b601007387 */ /* 0x000fe80000100a00 */
[----:B------:R2:W-:Y:S02]  /*5f70*/  STL [R1+0x204], R181 ;  /* 0x000204b501007387 */ /* 0x0005e40000100800 */
[----:B--2---:R-:W-:-:S06]  /*5f80*/  WARPGROUP.ARRIVE ;  /* 0x00000000000079c5 */ /* 0x004fcc0000000000 */
[----:B------:R-:W-:Y:S01]  /*5f90*/  HGMMA.64x256x16.F32 R92, R24, gdesc[UR8].tnspB, RZ, !UPT, gsb0 ;  /* 0x43e00008185c7df0 */ /* 0x000fe2000c0008ff */
[----:B------:R-:W-:Y:S01]  /*5fa0*/  UMOV UR10, UR6 ;  /* 0x00000006000a7c82 */ /* 0x000fe20008000000 */
[----:B------:R-:W-:Y:S01]  /*5fb0*/  UMOV UR11, 0x40000040 ;  /* 0x40000040000b7882 */ /* 0x000fe20000000000 */
[----:B------:R-:W-:Y:S01]  /*5fc0*/  UIADD3 UR6, UR14, 0x2100, URZ ;  /* 0x000021000e067890 */ /* 0x000fe2000fffe03f */
[----:B------:R-:W-:Y:S02]  /*5fd0*/  WARPGROUP.DEPBAR.LE gsb0, 0x0 ;  /* 0x00008000000079c5 */ /* 0x000fe40000010000 */
[----:B------:R-:W-:-:S15]  /*5fe0*/  WARPGROUP.ARRIVE ;  /* 0x00000000000079c5 */ /* 0x000fde0000000000 */
[----:B------:R-:W-:-:S07]  /*5ff0*/  NOP ;  /* 0x0000000000007918 */ /* 0x000fce0000000000 */
[----:B------:R-:W-:Y:S01]  /*6000*/  HGMMA.64x256x16.F32 R92, R28, gdesc[UR8].tnspB, R92, gsb0 ;  /* 0x43e000081c5c7df0 */ /* 0x000fe2000800085c */
        /* <DEDUP_REMOVED lines=93> */
[----:B------:R-:W-:Y:S02]  /*65e0*/  WARPGROUP.DEPBAR.LE gsb0, 0x0 ;  /* 0x00008000000079c5 */ /* 0x000fe40000010000 */
[----:B------:R-:W-:-:S15]  /*65f0*/  WARPGROUP.ARRIVE ;  /* 0x00000000000079c5 */ /* 0x000fde0000000000 */
[----:B------:R-:W-:-:S08]  /*6600*/  NOP ;  /* 0x0000000000007918 */ /* 0x000fd00000000000 */
[----:B------:R-:W-:Y:S03]  /*6610*/  HGMMA.64x256x16.F32 R92, R76, gdesc[UR8].tnspB, R92, gsb0 ;  /* 0x43e000084c5c7df0 */ /* 0x000fe6000800085c */
[----:B------:R-:W-:Y:S02]  /*6620*/  WARPGROUP.DEPBAR.LE gsb0, 0x0 ;  /* 0x00008000000079c5 */ /* 0x000fe40000010000 */
[----:B------:R-:W-:Y:S04]  /*6630*/  STL.64 [R1], R92 ;  /* 0x0000005c01007387 */ /* 0x000fe80000100a00 */
[----:B------:R-:W-:Y:S04]  /*6640*/  STL.64 [R1+0x8], R94 ;  /* 0x0000085e01007387 */ /* 0x000fe80000100a00 */
        /* <DEDUP_REMOVED lines=49> */
[----:B------:R2:W-:Y:S04]  /*6960*/  STL.64 [R1+0x198], R194 ;  /* 0x000198c201007387 */ /* 0x0005e80000100a00 */
        /* <DEDUP_REMOVED lines=12> */
[----:B--2---:R3:W5:Y:S04]  /*6a30*/  LDL.LU R194, [R1+0x230] ;  /* 0x0002300001c27983 */ /* 0x0047680000300800 */
[----:B------:R3:W5:Y:S04]  /*6a40*/  LDL.LU.64 R192, [R1+0x228] ;  /* 0x0002280001c07983 */ /* 0x0007680000300a00 */
[----:B------:R3:W5:Y:S04]  /*6a50*/  LDL.LU.64 R190, [R1+0x220] ;  /* 0x0002200001be7983 */ /* 0x0007680000300a00 */
[----:B------:R3:W5:Y:S04]  /*6a60*/  LDL.LU.64 R188, [R1+0x218] ;  /* 0x0002180001bc7983 */ /* 0x0007680000300a00 */
[----:B------:R3:W5:Y:S04]  /*6a70*/  LDL.LU R186, [R1+0x214] ;  /* 0x0002140001ba7983 */ /* 0x0007680000300800 */
[----:B------:R3:W5:Y:S04]  /*6a80*/  LDL.LU R185, [R1+0x210] ;  /* 0x0002100001b97983 */ /* 0x0007680000300800 */
[----:B------:R3:W5:Y:S04]  /*6a90*/  LDL.LU.64 R182, [R1+0x208] ;  /* 0x0002080001b67983 */ /* 0x0007680000300a00 */
[----:B------:R3:W5:Y:S01]  /*6aa0*/  LDL.LU R181, [R1+0x204] ;  /* 0x0002040001b57983 */ /* 0x0007620000300800 */
[----:B------:R-:W-:Y:S05]  /*6ab0*/  @!P0 BRA `(.L_x_21) ;  /* 0x0000000000048947 */ /* 0x000fea0003800000 */
[----:B------:R-:W-:Y:S01]  /*6ac0*/  BPT.TRAP 0x1 ;  /* 0x000000040000795c */ /* 0x000fe20000300000 */
.L_x_21:
[----:B-----5:R-:W-:Y:S01]  /*6ad0*/  R2UR UR6, R183 ;  /* 0x00000000b70672ca */ /* 0x020fe200000e0000 */
[----:B------:R-:W-:-:S06]  /*6ae0*/  UISETP.GT.U32.AND UP0, UPT, UR7, 0x1, UPT ;  /* 0x000000010700788c */ /* 0x000fcc000bf04070 */
[----:B------:R-:W-:-:S06]  /*6af0*/  PLOP3.LUT P1, PT, PT, PT, UP0, 0x80, 0x0 ;  /* 0x000000000000781c */ /* 0x000fcc0003f2f008 */
[----:B------:R-:W-:-:S04]  /*6b00*/  UIADD3 UR6, UR6, 0xb0028, URZ ;  /* 0x000b002806067890 */ /* 0x000fc8000fffe03f */
[----:B------:R-:W-:-:S09]  /*6b10*/  UPRMT UR6, URZ, 0x654, UR6 ;  /* 0x000006543f067896 */ /* 0x000fd20008000006 */
[----:B------:R-:W-:Y:S01]  /*6b20*/  SYNCS.ARRIVE.TRANS64.RED.A1T0 RZ, [UR6], RZ ;  /* 0x000000ffffff79a7 */ /* 0x000fe20008100406 */
[----:B------:R-:W-:Y:S05]  /*6b30*/  @P1 BRA `(.L_x_22) ;  /* 0x0000000000041947 */ /* 0x000fea0003800000 */
[----:B------:R-:W-:Y:S01]  /*6b40*/  BPT.TRAP 0x1 ;  /* 0x000000040000795c */ /* 0x000fe20000300000 */
.L_x_22:
[----:B------:R-:W-:Y:S02]  /*6b50*/  ULDC UR6, c[0x0][0x28c] ;  /* 0x0000a30000067ab9 */ /* 0x000fe40000000800 */
[----:B------:R-:W-:-:S06]  /*6b60*/  UISETP.GE.AND UP0, UPT, UR6, 0x101, UPT ;  /* 0x000001010600788c */ /* 0x000fcc000bf06270 */
[----:B------:R-:W-:-:S13]  /*6b70*/  PLOP3.LUT P2, PT, PT, PT, UP0, 0x80, 0x0 ;  /* 0x000000000000781c */ /* 0x000fda0003f4f008 */
[----:B------:R-:W-:Y:S05]  /*6b80*/  @!P2 BRA `(.L_x_23) ;  /* 0x0000007000dca947 */ /* 0x000fea0003800000 */
[----:B------:R-:W-:Y:S01]  /*6b90*/  UIADD3 UR6, UR6, 0xff, URZ ;  /* 0x000000ff06067890 */ /* 0x000fe2000fffe03f */
[----:B-1----:R-:W-:Y:S01]  /*6ba0*/  MOV R2, R182 ;  /* 0x000000b600027202 */ /* 0x002fe20000000f00 */
[----:B------:R-:W-:Y:S01]  /*6bb0*/  UMOV UR61, 0x2 ;  /* 0x00000002003d7882 */ /* 0x000fe20000000000 */
[----:B------:R-:W-:Y:S01]  /*6bc0*/  MOV R20, R181 ;  /* 0x000000b500147202 */ /* 0x000fe20000000f00 */
[----:B------:R-:W-:Y:S01]  /*6bd0*/  USHF.R.S32.HI UR7, URZ, 0x1f, UR6 ;  /* 0x0000001f3f077899 */ /* 0x000fe20008011406 */
[----:B------:R-:W-:-:S03]  /*6be0*/  ULDC UR60, c[0x0][0x604] ;  /* 0x00018100003c7ab9 */ /* 0x000fc60000000800 */
[----:B------:R-:W-:-:S03]  /*6bf0*/  ULEA.HI UR7, UR7, UR6, URZ, 0x8 ;  /* 0x0000000607077291 */ /* 0x000fc6000f8f403f */
[----:B------:R-:W-:Y:S01]  /*6c00*/  UMOV UR6, URZ ;  /* 0x0000003f00067c82 */ /* 0x000fe20008000000 */
[----:B------:R-:W-:Y:S01]  /*6c10*/  USHF.R.S32.HI UR7, URZ, 0x8, UR7 ;  /* 0x000000083f077899 */ /* 0x000fe20008011407 */
[----:B------:R-:W-:Y:S01]  /*6c20*/  MOV R0, UR6 ;  /* 0x0000000600007c02 */ /* 0x000fe20008000f00 */
[----:B------:R-:W-:Y:S02]  /*6c30*/  UMOV UR6, 0x1 ;  /* 0x0000000100067882 */ /* 0x000fe40000000000 */
[----:B------:R-:W-:Y:S02]  /*6c40*/  MOV R184, UR6 ;  /* 0x0000000600b87c02 */ /* 0x000fe40008000f00 */
[----:B------:R-:W-:-:S07]  /*6c50*/  MOV R187, UR7 ;  /* 0x0000000700bb7c02 */ /* 0x000fce0008000f00 */
.L_x_34:
[----:B------:R-:W-:-:S13]  /*6c60*/  PLOP3.LUT P3, PT, PT, PT, UP1, 0x80, 0x0 ;  /* 0x000000000000781c */ /* 0x000fda0003f6f018 */
[----:B------:R-:W-:Y:S05]  /*6c70*/  @!P3 BRA `(.L_x_24) ;  /* 0x000000000004b947 */ /* 0x000fea0003800000 */
[----:B------:R-:W-:Y:S01]  /*6c80*/  BPT.TRAP 0x1 ;  /* 0x000000040000795c */ /* 0x000fe20000300000 */
.L_x_24:
[----:B------:R-:W-:Y:S02]  /*6c90*/  R2UR UR6, R183 ;  /* 0x00000000b70672ca */ /* 0x000fe400000e0000 */
[----:B------:R-:W-:-:S11]  /*6ca0*/  R2UR UR7, R0 ;  /* 0x00000000000772ca */ /* 0x000fd600000e0000 */
[----:B------:R-:W-:Y:S02]  /*6cb0*/  ULEA UR6, UR61, UR6, 0x3 ;  /* 0x000000063d067291 */ /* 0x000fe4000f8e183f */
[----:B------:R-:W-:-:S04]  /*6cc0*/  MOV R3, UR7 ;  /* 0x0000000700037c02 */ /* 0x000fc80008000f00 */
[----:B------:R-:W-:-:S04]  /*6cd0*/  SHF.L.U32 R3, R3, 0x1f, RZ ;  /* 0x0000001f03037819 */ /* 0x000fc800000006ff */
[----:B------:R-:W1:Y:S02]  /*6ce0*/  SYNCS.PHASECHK.TRANS64.TRYWAIT P2, [UR6+0xb0000], R3 ;  /* 0x0b000003ff0075a7 */ /* 0x000e640008040146 */
[----:B-1----:R-:W-:Y:S05]  /*6cf0*/  @!P2 BRA `(.L_x_25) ;  /* 0x000000c00010a947 */ /* 0x002fea0003800000 */
.L_x_105:
[----:B------:R-:W-:Y:S01]  /*6d00*/  R2UR UR6, R193 ;  /* 0x00000000c10672ca */ /* 0x000fe200000e0000 */
[----:B------:R-:W-:Y:S01]  /*6d10*/  WARPGROUP.ARRIVE ;  /* 0x00000000000079c5 */ /* 0x000fe20000000000 */
[----:B------:R-:W-:Y:S01]  /*6d20*/  MOV R6, UR49 ;  /* 0x0000003100067c02 */ /* 0x000fe20008000f00 */
[----:B------:R-:W-:Y:S01]  /*6d30*/  UMOV UR51, 0x40000040 ;  /* 0x4000004000337882 */ /* 0x000fe20000000000 */
[----:B------:R-:W-:Y:S01]  /*6d40*/  MOV R5, UR48 ;  /* 0x0000003000057c02 */ /* 0x000fe20008000f00 */
[----:B------:R-:W-:Y:S01]  /*6d50*/  UMOV UR55, 0x40000040 ;  /* 0x4000004000377882 */ /* 0x000fe20000000000 */
[----:B------:R-:W-:Y:S01]  /*6d60*/  R2UR UR48, R190 ;  /* 0x00000000be3072ca */ /* 0x000fe200000e0000 */
[----:B------:R-:W-:Y:S01]  /*6d70*/  UMOV UR7, 0x40000040 ;  /* 0x4000004000077882 */ /* 0x000fe20000000000 */
[----:B------:R-:W-:Y:S01]  /*6d80*/  R2UR UR49, R191 ;  /* 0x00000000bf3172ca */ /* 0x000fe200000e0000 */
[----:B------:R-:W-:Y:S01]  /*6d90*/  UMOV UR11, 0x40000040 ;  /* 0x40000040000b7882 */ /* 0x000fe20000000000 */
[----:B-1----:R-:W-:Y:S01]  /*6da0*/  MOV R4, UR53 ;  /* 0x0000003500047c02 */ /* 0x002fe20008000f00 */
[----:B------:R-:W-:Y:S01]  /*6db0*/  UMOV UR15, 0x40000040 ;  /* 0x40000040000f7882 */ /* 0x000fe20000000000 */
[----:B------:R-:W-:Y:S01]  /*6dc0*/  MOV R3, UR52 ;  /* 0x0000003400037c02 */ /* 0x000fe20008000f00 */
[----:B------:R-:W-:Y:S01]  /*6dd0*/  ULEA UR58, UR61, UR6, 0xd ;  /* 0x000000063d3a7291 */ /* 0x000fe2000f8e683f */
[----:B------:R-:W-:Y:S01]  /*6de0*/  R2UR UR52, R188 ;  /* 0x00000000bc3472ca */ /* 0x000fe200000e0000 */
[----:B------:R-:W-:Y:S01]  /*6df0*/  UMOV UR19, 0x40000040 ;  /* 0x4000004000137882 */ /* 0x000fe20000000000 */
[----:B------:R-:W-:Y:S01]  /*6e00*/  R2UR UR53, R189 ;  /* 0x00000000bd3572ca */ /* 0x000fe200000e0000 */
[----:B------:R-:W-:-:S02]  /*6e10*/  UIADD3 UR6, UR58, 0x2, URZ ;  /* 0x000000023a067890 */ /* 0x000fc4000fffe03f */
[----:B------:R-:W-:Y:S02]  /*6e20*/  UIADD3 UR10, UR58, 0x6, URZ ;  /* 0x000000063a0a7890 */ /* 0x000fe4000fffe03f */
[----:B------:R-:W-:Y:S01]  /*6e30*/  UMOV UR50, UR58 ;  /* 0x0000003a00327c82 */ /* 0x000fe20008000000 */
[----:B------:R-:W-:Y:S01]  /*6e40*/  UIADD3 UR14, UR58, 0x800, URZ ;  /* 0x000008003a0e7890 */ /* 0x000fe2000fffe03f */
[----:B------:R-:W-:Y:S01]  /*6e50*/  HGMMA.64x256x16.F32 R24, gdesc[UR48], RZ, !UPT, gsb0 ;  /* 0x03e00000301879f0 */ /* 0x000fe2000c0008ff */
[----:B------:R-:W-:Y:S01]  /*6e60*/  UMOV UR54, UR6 ;  /* 0x0000000600367c82 */ /* 0x000fe20008000000 */
[----:B------:R-:W-:Y:S01]  /*6e70*/  UIADD3 UR6, UR58, 0x4, URZ ;  /* 0x000000043a067890 */ /* 0x000fe2000fffe03f */
[----:B------:R-:W-:Y:S01]  /*6e80*/  R2UR UR49, R6 ;  /* 0x00000000063172ca */ /* 0x000fe200000e0000 */
[----:B------:R-:W-:Y:S01]  /*6e90*/  UIADD3 UR18, UR58, 0x802, URZ ;  /* 0x000008023a127890 */ /* 0x000fe2000fffe03f */
[----:B------:R-:W-:Y:S01]  /*6ea0*/  R2UR UR48, R5 ;  /* 0x00000000053072ca */ /* 0x000fe200000e0000 */
[----:B------:R-:W-:Y:S01]  /*6eb0*/  UIADD3 UR22, UR58, 0x804, URZ ;  /* 0x000008043a167890 */ /* 0x000fe2000fffe03f */
[----:B------:R-:W-:Y:S01]  /*6ec0*/  UMOV UR23, 0x40000040 ;  /* 0x4000004000177882 */ /* 0x000fe20000000000 */
        /* <DEDUP_REMOVED lines=14> */
[----:B------:R-:W-:Y:S01]  /*6fb0*/  UMOV UR59, 0x40000040 ;  /* 0x40000040003b7882 */ /* 0x000fe20000000000 */
[----:B------:R-:W-:-:S02]  /*6fc0*/  WARPGROUP.DEPBAR.LE gsb0, 0x0 ;  /* 0x00008000000079c5 */ /* 0x000fc40000010000 */
[----:B------:R-:W-:-:S06]  /*6fd0*/  WARPGROUP.ARRIVE ;  /* 0x00000000000079c5 */ /* 0x000fcc0000000000 */
[----:B------:R-:W-:Y:S01]  /*6fe0*/  HGMMA.64x256x16.F32 R24, gdesc[UR52], R24, gsb0 ;  /* 0x03e00000341879f0 */ /* 0x000fe20008000818 */
[----:B------:R-:W-:Y:S01]  /*6ff0*/  R2UR UR53, R4 ;  /* 0x00000000043572ca */ /* 0x000fe200000e0000 */
[----:B------:R-:W-:Y:S01]  /*7000*/  UIADD3 UR54, UR58, 0x1804, URZ ;  /* 0x000018043a367890 */ /* 0x000fe2000fffe03f */
[----:B------:R-:W-:Y:S01]  /*7010*/  R2UR UR52, R3 ;  /* 0x00000000033472ca */ /* 0x000fe200000e0000 */
[----:B------:R-:W-:Y:S01]  /*7020*/  UMOV UR55, 0x40000040 ;  /* 0x4000004000377882 */ /* 0x000fe20000000000 */
[----:B------:R-:W-:Y:S01]  /*7030*/  UIADD3 UR58, UR58, 0x1806, URZ ;  /* 0x000018063a3a7890 */ /* 0x000fe2000fffe03f */
[----:B------:R-:W-:Y:S02]  /*7040*/  WARPGROUP.DEPBAR.LE gsb0, 0x0 ;  /* 0x00008000000079c5 */ /* 0x000fe40000010000 */
[----:B------:R-:W-:-:S15]  /*7050*/  WARPGROUP.ARRIVE ;  /* 0x00000000000079c5 */ /* 0x000fde0000000000 */
[----:B------:R-:W-:-:S05]  /*7060*/  NOP ;  /* 0x0000000000007918 */ /* 0x000fca0000000000 */
[----:B------:R-:W-:Y:S01]  /*7070*/  HGMMA.64x256x16.F32 R24, gdesc[UR4], R24, gsb0 ;  /* 0x03e00000041879f0 */ /* 0x000fe20008000818 */
[----:B------:R-:W-:-:S04]  /*7080*/  UIADD3 UR6, UR61, 0x1, URZ ;  /* 0x000000013d067890 */ /* 0x000fc8000fffe03f */
[----:B------:R-:W-:-:S04]  /*7090*/  UISETP.NE.AND UP0, UPT, UR6, 0x5, UPT ;  /* 0x000000050600788c */ /* 0x000fc8000bf05270 */
[----:B------:R-:W-:Y:S02]  /*70a0*/  USEL UR7, URZ, 0x1, UP0 ;  /* 0x000000013f077887 */ /* 0x000fe40008000000 */
[----:B------:R-:W-:Y:S01]  /*70b0*/  USEL UR6, UR6, URZ, UP0 ;  /* 0x0000003f06067287 */ /* 0x000fe20008000000 */
[----:B------:R-:W-:Y:S02]  /*70c0*/  WARPGROUP.DEPBAR.LE gsb0, 0x0 ;  /* 0x00008000000079c5 */ /* 0x000fe40000010000 */
[----:B------:R-:W-:-:S14]  /*70d0*/  WARPGROUP.ARRIVE ;  /* 0x00000000000079c5 */ /* 0x000fdc0000000000 */
[----:B------:R-:W-:Y:S01]  /*70e0*/  HGMMA.64x256x16.F32 R24, gdesc[UR8], R24, gsb0 ;  /* 0x03e00000081879f0 */ /* 0x000fe20008000818 */
[----:B------:R-:W-:-:S13]  /*70f0*/  R2UR UR11, R0 ;  /* 0x00000000000b72ca */ /* 0x000fda00000e0000 */
[----:B------:R-:W-:Y:S01]  /*7100*/  ULOP3.LUT UR7, UR11, UR7, URZ, 0x3c, !UPT ;  /* 0x000000070b077292 */ /* 0x000fe2000f8e3c3f */
[----:B------:R-:W-:Y:S02]  /*7110*/  WARPGROUP.DEPBAR.LE gsb0, 0x0 ;  /* 0x00008000000079c5 */ /* 0x000fe40000010000 */
[----:B------:R-:W-:-:S11]  /*7120*/  WARPGROUP.ARRIVE ;  /* 0x00000000000079c5 */ /* 0x000fd60000000000 */
        /* <DEDUP_REMOVED lines=46> */
[----:B------:R-:W-:Y:S05]  /*7410*/  @!P3 BRA `(.L_x_26) ;  /* 0x000000000004b947 */ /* 0x000fea0003800000 */
[----:B------:R-:W-:Y:S01]  /*7420*/  BPT.TRAP 0x1 ;  /* 0x000000040000795c */ /* 0x000fe20000300000 */
.L_x_26:
[----:B------:R1:W-:Y:S04]  /*7430*/  STL [R1+0x22c], R186 ;  /* 0x00022cba01007387 */ /* 0x0003e80000100800 */
[----:B-1----:R-:W2:Y:S04]  /*7440*/  LDL.LU R186, [R1+0x64] ;  /* 0x0000640001ba7983 */ /* 0x002ea80000300800 */
[----:B--2---:R1:W-:Y:S04]  /*7450*/  STL [R1+0x230], R186 ;  /* 0x000230ba01007387 */ /* 0x0043e80000100800 */
        /* <DEDUP_REMOVED lines=16> */
[----:B-1----:R-:W2:Y:S01]  /*7560*/  LDL.LU R186, [R1+0x20] ;  /* 0x0000200001ba7983 */ /* 0x002ea20000300800 */
        /* <DEDUP_REMOVED lines=27> */
[----:B------:R-:W-:Y:S01]  /*7720*/  FMNMX R0, R77, R0, !PT ;  /* 0x000000004d007209 */ /* 0x000fe20007800000 */
        /* <DEDUP_REMOVED lines=37> */
[----:B------:R-:W-:-:S05]  /*7980*/  FMNMX R0, R149, R0, !PT ;  /* 0x0000000095007209 */ /* 0x000fca0007800000 */
[----:B------:R-:W1:Y:S02]  /*7990*/  SHFL.BFLY PT, R3, R0, 0x1, 0x1f ;  /* 0x0c201f0000037f89 */ /* 0x000e6400000e0000 */
[----:B-1----:R-:W-:-:S05]  /*79a0*/  FMNMX R0, R0, R3, !PT ;  /* 0x0000000300007209 */ /* 0x002fca0007800000 */
[----:B------:R-:W1:Y:S02]  /*79b0*/  SHFL.BFLY PT, R3, R0, 0x2, 0x1f ;  /* 0x0c401f0000037f89 */ /* 0x000e6400000e0000 */
[----:B-1----:R-:W-:-:S04]  /*79c0*/  FMNMX R182, R0, R3, !PT ;  /* 0x0000000300b67209 */ /* 0x002fc80007800000 */
[C---:B------:R-:W-:Y:S01]  /*79d0*/  FSETP.NEU.AND P2, PT, R182.reuse, -INF , PT ;  /* 0xff800000b600780b */ /* 0x040fe20003f4d000 */
[----:B--2---:R1:W-:Y:S04]  /*79e0*/  STL [R1+0x258], R186 ;  /* 0x000258ba01007387 */ /* 0x0043e80000100800 */
[----:B-1----:R-:W2:Y:S01]  /*79f0*/  LDL.LU R186, [R1+0x10] ;  /* 0x0000100001ba7983 */ /* 0x002ea20000300800 */
[----:B------:R-:W-:-:S05]  /*7a00*/  FSEL R3, R182, RZ, P2 ;  /* 0x000000ffb6037208 */ /* 0x000fca0001000000 */
[----:B------:R-:W-:-:S04]  /*7a10*/  FMUL R0, R3, UR60 ;  /* 0x0000003c03007c20 */ /* 0x000fc80008400000 */
[--C-:B------:R-:W-:Y:S01]  /*7a20*/  FFMA R24, R24, UR60, -R0.reuse ;  /* 0x0000003c18187c23 */ /* 0x100fe20008000800 */
[--C-:B------:R-:W-:Y:S01]  /*7a30*/  FFMA R25, R25, UR60, -R0.reuse ;  /* 0x0000003c19197c23 */ /* 0x100fe20008000800 */
[--C-:B------:R-:W-:Y:S01]  /*7a40*/  FFMA R28, R28, UR60, -R0.reuse ;  /* 0x0000003c1c1c7c23 */ /* 0x100fe20008000800 */
[----:B------:R-:W-:Y:S02]  /*7a50*/  FFMA R29, R29, UR60, -R0 ;  /* 0x0000003c1d1d7c23 */ /* 0x000fe40008000800 */
[----:B------:R-:W-:Y:S02]  /*7a60*/  FSETP.GEU.AND P5, PT, R24, -126, PT ;  /* 0xc2fc00001800780b */ /* 0x000fe40003fae000 */
[----:B------:R-:W-:Y:S02]  /*7a70*/  FSETP.GEU.AND P4, PT, R25, -126, PT ;  /* 0xc2fc00001900780b */ /* 0x000fe40003f8e000 */
[----:B------:R-:W-:Y:S02]  /*7a80*/  FSETP.GEU.AND P3, PT, R28, -126, PT ;  /* 0xc2fc00001c00780b */ /* 0x000fe40003f6e000 */
[----:B------:R-:W-:-:S07]  /*7a90*/  FSETP.GEU.AND P2, PT, R29, -126, PT ;  /* 0xc2fc00001d00780b */ /* 0x000fce0003f4e000 */
[----:B------:R-:W-:Y:S02]  /*7aa0*/  @!P5 FMUL R24, R24, 0.5 ;  /* 0x3f0000001818d820 */ /* 0x000fe40000400000 */
[----:B------:R-:W-:Y:S02]  /*7ab0*/  @!P4 FMUL R25, R25, 0.5 ;  /* 0x3f0000001919c820 */ /* 0x000fe40000400000 */
[----:B------:R-:W-:Y:S01]  /*7ac0*/  @!P3 FMUL R28, R28, 0.5 ;  /* 0x3f0000001c1cb820 */ /* 0x000fe20000400000 */
[----:B------:R-:W1:Y:S01]  /*7ad0*/  MUFU.EX2 R169, R24 ;  /* 0x0000001800a97308 */ /* 0x000e620000000800 */
[----:B------:R-:W-:-:S07]  /*7ae0*/  @!P2 FMUL R29, R29, 0.5 ;  /* 0x3f0000001d1da820 */ /* 0x000fce0000400000 */
[----:B------:R-:W4:Y:S08]  /*7af0*/  MUFU.EX2 R167, R25 ;  /* 0x0000001900a77308 */ /* 0x000f300000000800 */
[----:B------:R-:W3:Y:S08]  /*7b00*/  MUFU.EX2 R166, R28 ;  /* 0x0000001c00a67308 */ /* 0x000ef00000000800 */
[----:B------:R-:W3:Y:S01]  /*7b10*/  MUFU.EX2 R164, R29 ;  /* 0x0000001d00a47308 */ /* 0x000ee20000000800 */
[--C-:B------:R-:W-:Y:S01]  /*7b20*/  FFMA R32, R32, UR60, -R0.reuse ;  /* 0x0000003c20207c23 */ /* 0x100fe20008000800 */
[--C-:B------:R-:W-:Y:S01]  /*7b30*/  FFMA R33, R33, UR60, -R0.reuse ;  /* 0x0000003c21217c23 */ /* 0x100fe20008000800 */
[--C-:B------:R-:W-:Y:S01]  /*7b40*/  FFMA R36, R36, UR60, -R0.reuse ;  /* 0x0000003c24247c23 */ /* 0x100fe20008000800 */
[--C-:B------:R-:W-:Y:S01]  /*7b50*/  FFMA R37, R37, UR60, -R0.reuse ;  /* 0x0000003c25257c23 */ /* 0x100fe20008000800 */
[----:B------:R-:W-:Y:S01]  /*7b60*/  FFMA R40, R40, UR60, -R0 ;  /* 0x0000003c28287c23 */ /* 0x000fe20008000800 */
[----:B-1----:R-:W-:Y:S01]  /*7b70*/  @!P5 FMUL R169, R169, R169 ;  /* 0x000000a9a9a9d220 */ /* 0x002fe20000400000 */
[----:B----4-:R-:W-:Y:S01]  /*7b80*/  @!P4 FMUL R167, R167, R167 ;  /* 0x000000a7a7a7c220 */ /* 0x010fe20000400000 */
[----:B------:R-:W-:-:S02]  /*7b90*/  FSETP.GEU.AND P6, PT, R32, -126, PT ;  /* 0xc2fc00002000780b */ /* 0x000fc40003fce000 */
[----:B------:R-:W-:Y:S02]  /*7ba0*/  FSETP.GEU.AND P5, PT, R33, -126, PT ;  /* 0xc2fc00002100780b */ /* 0x000fe40003fae000 */
[----:B------:R-:W-:Y:S01]  /*7bb0*/  FSETP.GEU.AND P4, PT, R36, -126, PT ;  /* 0xc2fc00002400780b */ /* 0x000fe20003f8e000 */
[----:B---3--:R-:W-:Y:S01]  /*7bc0*/  @!P3 FMUL R166, R166, R166 ;  /* 0x000000a6a6a6b220 */ /* 0x008fe20000400000 */
[----:B------:R-:W-:Y:S01]  /*7bd0*/  FSETP.GEU.AND P3, PT, R37, -126, PT ;  /* 0xc2fc00002500780b */ /* 0x000fe20003f6e000 */
[----:B------:R-:W-:Y:S01]  /*7be0*/  @!P2 FMUL R164, R164, R164 ;  /* 0x000000a4a4a4a220 */ /* 0x000fe20000400000 */
[----:B------:R-:W-:-:S05]  /*7bf0*/  FSETP.GEU.AND P2, PT, R40, -126, PT ;  /* 0xc2fc00002800780b */ /* 0x000fca0003f4e000 */
[----:B------:R-:W-:Y:S02]  /*7c00*/  @!P6 FMUL R32, R32, 0.5 ;  /* 0x3f0000002020e820 */ /* 0x000fe40000400000 */
[----:B------:R-:W-:Y:S02]  /*7c10*/  @!P5 FMUL R33, R33, 0.5 ;  /* 0x3f0000002121d820 */ /* 0x000fe40000400000 */
[----:B------:R-:W-:Y:S01]  /*7c20*/  @!P4 FMUL R36, R36, 0.5 ;  /* 0x3f0000002424c820 */ /* 0x000fe20000400000 */
[----:B------:R-:W1:Y:S01]  /*7c30*/  MUFU.EX2 R180, R32 ;  /* 0x0000002000b47308 */ /* 0x000e620000000800 */
[----:B------:R-:W-:Y:S02]  /*7c40*/  @!P3 FMUL R37, R37, 0.5 ;  /* 0x3f0000002525b820 */ /* 0x000fe40000400000 */
[----:B------:R-:W-:-:S05]  /*7c50*/  @!P2 FMUL R40, R40, 0.5 ;  /* 0x3f0000002828a820 */ /* 0x000fca0000400000 */
[----:B------:R-:W3:Y:S08]  /*7c60*/  MUFU.EX2 R179, R33 ;  /* 0x0000002100b37308 */ /* 0x000ef00000000800 */
[----:B------:R-:W4:Y:S08]  /*7c70*/  MUFU.EX2 R178, R36 ;  /* 0x0000002400b27308 */ /* 0x000f300000000800 */
[----:B------:R-:W4:Y:S08]  /*7c80*/  MUFU.EX2 R177, R37 ;  /* 0x0000002500b17308 */ /* 0x000f300000000800 */
[----:B------:R-:W4:Y:S01]  /*7c90*/  MUFU.EX2 R176, R40 ;  /* 0x0000002800b07308 */ /* 0x000f220000000800 */
[--C-:B------:R-:W-:Y:S01]  /*7ca0*/  FFMA R41, R41, UR60, -R0.reuse ;  /* 0x0000003c29297c23 */ /* 0x100fe20008000800 */
[--C-:B------:R-:W-:Y:S01]  /*7cb0*/  FFMA R44, R44, UR60, -R0.reuse ;  /* 0x0000003c2c2c7c23 */ /* 0x100fe20008000800 */
[--C-:B------:R-:W-:Y:S01]  /*7cc0*/  FFMA R45, R45, UR60, -R0.reuse ;  /* 0x0000003c2d2d7c23 */ /* 0x100fe20008000800 */
[--C-:B------:R-:W-:Y:S01]  /*7cd0*/  FFMA R48, R48, UR60, -R0.reuse ;  /* 0x0000003c30307c23 */ /* 0x100fe20008000800 */
[----:B------:R-:W-:Y:S01]  /*7ce0*/  FFMA R49, R49, UR60, -R0 ;  /* 0x0000003c31317c23 */ /* 0x000fe20008000800 */
[----:B-1----:R-:W-:Y:S01]  /*7cf0*/  @!P6 FMUL R180, R180, R180 ;  /* 0x000000b4b4b4e220 */ /* 0x002fe20000400000 */
[----:B---3--:R-:W-:Y:S01]  /*7d00*/  @!P5 FMUL R179, R179, R179 ;  /* 0x000000b3b3b3d220 */ /* 0x008fe20000400000 */
[----:B----4-:R-:W-:Y:S01]  /*7d10*/  @!P4 FMUL R178, R178, R178 ;  /* 0x000000b2b2b2c220 */ /* 0x010fe20000400000 */
[----:B------:R-:W-:-:S02]  /*7d20*/  FSETP.GEU.AND P6, PT, R41, -126, PT ;  /* 0xc2fc00002900780b */ /* 0x000fc40003fce000 */
[----:B------:R-:W-:Y:S02]  /*7d30*/  FSETP.GEU.AND P5, PT, R44, -126, PT ;  /* 0xc2fc00002c00780b */ /* 0x000fe40003fae000 */
[----:B------:R-:W-:Y:S01]  /*7d40*/  FSETP.GEU.AND P4, PT, R45, -126, PT ;  /* 0xc2fc00002d00780b */ /* 0x000fe20003f8e000 */
[----:B------:R-:W-:Y:S01]  /*7d50*/  @!P3 FMUL R177, R177, R177 ;  /* 0x000000b1b1b1b220 */ /* 0x000fe20000400000 */
        /* <DEDUP_REMOVED lines=56> */
[----:B------:R1:W3:Y:S01]  /*80e0*/  MUFU.EX2 R163, R61 ;  /* 0x0000003d00a37308 */ /* 0x0002e20000000800 */
[----:B------:R-:W-:Y:S02]  /*80f0*/  @!P3 FMUL R68, R68, 0.5 ;  /* 0x3f0000004444b820 */ /* 0x000fe40000400000 */
[----:B------:R-:W-:-:S05]  /*8100*/  @!P2 FMUL R69, R69, 0.5 ;  /* 0x3f0000004545a820 */ /* 0x000fca0000400000 */
[----:B------:R-:W4:Y:S08]  /*8110*/  MUFU.EX2 R49, R64 ;  /* 0x0000004000317308 */ /* 0x000f300000000800 */
[----:B------:R-:W4:Y:S08]  /*8120*/  MUFU.EX2 R48, R65 ;  /* 0x0000004100307308 */ /* 0x000f300000000800 */
[----:B------:R-:W2:Y:S08]  /*8130*/  MUFU.EX2 R162, R68 ;  /* 0x0000004400a27308 */ /* 0x000eb00000000800 */
[----:B------:R-:W2:Y:S01]  /*8140*/  MUFU.EX2 R161, R69 ;  /* 0x0000004500a17308 */ /* 0x000ea20000000800 */
[--C-:B------:R-:W-:Y:S01]  /*8150*/  FFMA R72, R72, UR60, -R0.reuse ;  /* 0x0000003c48487c23 */ /* 0x100fe20008000800 */
[--C-:B------:R-:W-:Y:S01]  /*8160*/  FFMA R73, R73, UR60, -R0.reuse ;  /* 0x0000003c49497c23 */ /* 0x100fe20008000800 */
[--C-:B------:R-:W-:Y:S01]  /*8170*/  FFMA R76, R76, UR60, -R0.reuse ;  /* 0x0000003c4c4c7c23 */ /* 0x100fe20008000800 */
[--C-:B-1----:R-:W-:Y:S01]  /*8180*/  FFMA R61, R77, UR60, -R0.reuse ;  /* 0x0000003c4d3d7c23 */ /* 0x102fe20008000800 */
[----:B------:R-:W-:Y:S01]  /*8190*/  FFMA R80, R80, UR60, -R0 ;  /* 0x0000003c50507c23 */ /* 0x000fe20008000800 */
[----:B---3--:R-:W-:Y:S01]  /*81a0*/  @!P6 FMUL R163, R163, R163 ;  /* 0x000000a3a3a3e220 */ /* 0x008fe20000400000 */
[----:B----4-:R-:W-:Y:S01]  /*81b0*/  @!P5 FMUL R49, R49, R49 ;  /* 0x000000313131d220 */ /* 0x010fe20000400000 */
[----:B------:R-:W-:Y:S01]  /*81c0*/  @!P4 FMUL R48, R48, R48 ;  /* 0x000000303030c220 */ /* 0x000fe20000400000 */
[----:B------:R-:W-:Y:S01]  /*81d0*/  FSETP.GEU.AND P6, PT, R72, -126, PT ;  /* 0xc2fc00004800780b */ /* 0x000fe20003fce000 */
[----:B--2---:R1:W-:Y:S01]  /*81e0*/  STL [R1+0x25c], R186 ;  /* 0x00025cba01007387 */ /* 0x0043e20000100800 */
[----:B------:R-:W-:-:S02]  /*81f0*/  FSETP.GEU.AND P5, PT, R73, -126, PT ;  /* 0xc2fc00004900780b */ /* 0x000fc40003fae000 */
[----:B------:R-:W-:Y:S01]  /*8200*/  FSETP.GEU.AND P4, PT, R76, -126, PT ;  /* 0xc2fc00004c00780b */ /* 0x000fe20003f8e000 */
[----:B------:R-:W-:Y:S01]  /*8210*/  @!P3 FMUL R162, R162, R162 ;  /* 0x000000a2a2a2b220 */ /* 0x000fe20000400000 */
[----:B------:R-:W-:Y:S01]  /*8220*/  FSETP.GEU.AND P3, PT, R61, -126, PT ;  /* 0xc2fc00003d00780b */ /* 0x000fe20003f6e000 */
[----:B------:R-:W-:Y:S01]  /*8230*/  @!P2 FMUL R161, R161, R161 ;  /* 0x000000a1a1a1a220 */ /* 0x000fe20000400000 */
[----:B------:R-:W-:Y:S01]  /*8240*/  FSETP.GEU.AND P2, PT, R80, -126, PT ;  /* 0xc2fc00005000780b */ /* 0x000fe20003f4e000 */
[----:B-1----:R-:W2:Y:S04]  /*8250*/  LDL.LU R186, [R1+0x4] ;  /* 0x0000040001ba7983 */ /* 0x002ea80000300800 */
[----:B------:R-:W-:Y:S02]  /*8260*/  @!P6 FMUL R72, R72, 0.5 ;  /* 0x3f0000004848e820 */ /* 0x000fe40000400000 */
[----:B------:R-:W-:-:S02]  /*8270*/  @!P5 FMUL R73, R73, 0.5 ;  /* 0x3f0000004949d820 */ /* 0x000fc40000400000 */
        /* <DEDUP_REMOVED lines=12> */
[----:B-1----:R-:W-:Y:S01]  /*8340*/  @!P6 FMUL R159, R159, R159 ;  /* 0x0000009f9f9fe220 */ /* 0x002fe20000400000 */
[----:B---3--:R-:W-:Y:S01]  /*8350*/  @!P5 FMUL R153, R153, R153 ;  /* 0x000000999999d220 */ /* 0x008fe20000400000 */
[----:B----4-:R-:W-:Y:S01]  /*8360*/  @!P4 FMUL R158, R158, R158 ;  /* 0x0000009e9e9ec220 */ /* 0x010fe20000400000 */
[----:B------:R-:W-:Y:S01]  /*8370*/  FSETP.GEU.AND P6, PT, R60, -126, PT ;  /* 0xc2fc00003c00780b */ /* 0x000fe20003fce000 */
[----:B------:R-:W-:Y:S01]  /*8380*/  FFMA R89, R89, UR60, -R0 ;  /* 0x0000003c59597c23 */ /* 0x000fe20008000800 */
[----:B------:R-:W-:-:S02]  /*8390*/  FSETP.GEU.AND P5, PT, R84, -126, PT ;  /* 0xc2fc00005400780b */ /* 0x000fc40003fae000 */
[----:B------:R-:W-:Y:S01]  /*83a0*/  FSETP.GEU.AND P4, PT, R88, -126, PT ;  /* 0xc2fc00005800780b */ /* 0x000fe20003f8e000 */
[----:B------:R-:W-:Y:S01]  /*83b0*/  @!P2 FMUL R157, R157, R157 ;  /* 0x0000009d9d9da220 */ /* 0x000fe20000400000 */
[----:B------:R-:W-:Y:S01]  /*83c0*/  FSETP.GEU.AND P2, PT, R92, -126, PT ;  /* 0xc2fc00005c00780b */ /* 0x000fe20003f4e000 */
[----:B------:R-:W-:Y:S01]  /*83d0*/  @!P3 FMUL R61, R61, R61 ;  /* 0x0000003d3d3db220 */ /* 0x000fe20000400000 */
[----:B------:R-:W-:-:S05]  /*83e0*/  FSETP.GEU.AND P3, PT, R89, -126, PT ;  /* 0xc2fc00005900780b */ /* 0x000fca0003f6e000 */
[----:B------:R-:W-:Y:S02]  /*83f0*/  @!P6 FMUL R60, R60, 0.5 ;  /* 0x3f0000003c3ce820 */ /* 0x000fe40000400000 */
[----:B------:R-:W-:Y:S02]  /*8400*/  @!P5 FMUL R84, R84, 0.5 ;  /* 0x3f0000005454d820 */ /* 0x000fe40000400000 */
[----:B------:R-:W-:Y:S02]  /*8410*/  @!P4 FMUL R88, R88, 0.5 ;  /* 0x3f0000005858c820 */ /* 0x000fe40000400000 */
[----:B------:R-:W-:Y:S01]  /*8420*/  @!P2 FMUL R92, R92, 0.5 ;  /* 0x3f0000005c5ca820 */ /* 0x000fe20000400000 */
[----:B------:R-:W1:Y:S01]  /*8430*/  MUFU.EX2 R156, R84 ;  /* 0x00000054009c7308 */ /* 0x000e620000000800 */
[----:B------:R-:W-:-:S07]  /*8440*/  @!P3 FMUL R89, R89, 0.5 ;  /* 0x3f0000005959b820 */ /* 0x000fce0000400000 */
        /* <DEDUP_REMOVED lines=10> */
[----:B------:R-:W-:Y:S01]  /*84f0*/  FSETP.GEU.AND P5, PT, R96, -126, PT ;  /* 0xc2fc00006000780b */ /* 0x000fe20003fae000 */
[----:B------:R-:W-:Y:S01]  /*8500*/  FFMA R10, R120, UR60, -R0 ;  /* 0x0000003c780a7c23 */ /* 0x000fe20008000800 */
[----:B------:R-:W-:Y:S01]  /*8510*/  FSETP.GEU.AND P4, PT, R9, -126, PT ;  /* 0xc2fc00000900780b */ /* 0x000fe20003f8e000 */
[----:B----4-:R-:W-:Y:S01]  /*8520*/  @!P6 FMUL R60, R60, R60 ;  /* 0x0000003c3c3ce220 */ /* 0x010fe20000400000 */
[----:B------:R-:W-:Y:S01]  /*8530*/  FSETP.GEU.AND P6, PT, R93, -126, PT ;  /* 0xc2fc00005d00780b */ /* 0x000fe20003fce000 */
[----:B------:R-:W-:Y:S01]  /*8540*/  @!P2 FMUL R154, R154, R154 ;  /* 0x0000009a9a9aa220 */ /* 0x000fe20000400000 */
[----:B------:R-:W-:Y:S01]  /*8550*/  FSETP.GEU.AND P2, PT, R97, -126, PT ;  /* 0xc2fc00006100780b */ /* 0x000fe20003f4e000 */
[----:B------:R-:W-:Y:S01]  /*8560*/  @!P3 FMUL R155, R155, R155 ;  /* 0x0000009b9b9bb220 */ /* 0x000fe20000400000 */
[----:B------:R-:W-:-:S05]  /*8570*/  FSETP.GEU.AND P3, PT, R10, -126, PT ;  /* 0xc2fc00000a00780b */ /* 0x000fca0003f6e000 */
[----:B------:R-:W-:Y:S02]  /*8580*/  @!P5 FMUL R96, R96, 0.5 ;  /* 0x3f0000006060d820 */ /* 0x000fe40000400000 */
[----:B------:R-:W-:Y:S01]  /*8590*/  @!P4 FMUL R9, R9, 0.5 ;  /* 0x3f0000000909c820 */ /* 0x000fe20000400000 */
[----:B------:R-:W-:Y:S01]  /*85a0*/  FFMA R7, R108, UR60, -R0 ;  /* 0x0000003c6c077c23 */ /* 0x000fe20008000800 */
[----:B------:R-:W-:Y:S01]  /*85b0*/  @!P6 FMUL R93, R93, 0.5 ;  /* 0x3f0000005d5de820 */ /* 0x000fe20000400000 */
[----:B------:R-:W1:Y:S01]  /*85c0*/  MUFU.EX2 R120, R96 ;  /* 0x0000006000787308 */ /* 0x000e620000000800 */
[----:B------:R-:W-:Y:S02]  /*85d0*/  @!P2 FMUL R97, R97, 0.5 ;  /* 0x3f0000006161a820 */ /* 0x000fe40000400000 */
[----:B------:R-:W-:-:S05]  /*85e0*/  @!P3 FMUL R10, R10, 0.5 ;  /* 0x3f0000000a0ab820 */ /* 0x000fca0000400000 */
[----:B------:R3:W4:Y:S08]  /*85f0*/  MUFU.EX2 R108, R9 ;  /* 0x00000009006c7308 */ /* 0x0007300000000800 */
[----:B------:R-:W4:Y:S01]  /*8600*/  MUFU.EX2 R152, R93 ;  /* 0x0000005d00987308 */ /* 0x000f220000000800 */
[----:B---3--:R-:W-:-:S07]  /*8610*/  FFMA R9, R136, UR60, -R0 ;  /* 0x0000003c88097c23 */ /* 0x008fce0008000800 */
[----:B------:R-:W3:Y:S01]  /*8620*/  MUFU.EX2 R136, R10 ;  /* 0x0000000a00887308 */ /* 0x000ee20000000800 */
[----:B------:R-:W-:-:S07]  /*8630*/  FADD R21, -R3, R2 ;  /* 0x0000000203157221 */ /* 0x000fce0000000100 */
[----:B------:R-:W3:Y:S01]  /*8640*/  MUFU.EX2 R97, R97 ;  /* 0x0000006100617308 */ /* 0x000ee20000000800 */
[--C-:B------:R-:W-:Y:S01]  /*8650*/  FFMA R8, R100, UR60, -R0.reuse ;  /* 0x0000003c64087c23 */ /* 0x100fe20008000800 */
[--C-:B------:R-:W-:Y:S01]  /*8660*/  FFMA R3, R105, UR60, -R0.reuse ;  /* 0x0000003c69037c23 */ /* 0x100fe20008000800 */
[--C-:B------:R-:W-:Y:S01]  /*8670*/  FFMA R5, R113, UR60, -R0.reuse ;  /* 0x0000003c71057c23 */ /* 0x100fe20008000800 */
[----:B-1----:R-:W-:Y:S01]  /*8680*/  @!P5 FMUL R120, R120, R120 ;  /* 0x000000787878d220 */ /* 0x002fe20000400000 */
[----:B----4-:R-:W-:Y:S01]  /*8690*/  @!P4 FMUL R108, R108, R108 ;  /* 0x0000006c6c6cc220 */ /* 0x010fe20000400000 */
[--C-:B------:R-:W-:Y:S01]  /*86a0*/  FFMA R96, R121, UR60, -R0.reuse ;  /* 0x0000003c79607c23 */ /* 0x100fe20008000800 */
[----:B------:R-:W-:Y:S01]  /*86b0*/  FSETP.GEU.AND P5, PT, R8, -126, PT ;  /* 0xc2fc00000800780b */ /* 0x000fe20003fae000 */
[----:B------:R-:W-:Y:S01]  /*86c0*/  FFMA R113, R137, UR60, -R0 ;  /* 0x0000003c89717c23 */ /* 0x000fe20008000800 */
[----:B------:R-:W-:Y:S01]  /*86d0*/  FSETP.GEU.AND P4, PT, R3, -126, PT ;  /* 0xc2fc00000300780b */ /* 0x000fe20003f8e000 */
[----:B------:R-:W-:Y:S01]  /*86e0*/  @!P6 FMUL R152, R152, R152 ;  /* 0x000000989898e220 */ /* 0x000fe20000400000 */
        /* <DEDUP_REMOVED lines=8> */
[----:B------:R-:W-:Y:S01]  /*8770*/  FFMA R105, R128, UR60, -R0 ;  /* 0x0000003c80697c23 */ /* 0x000fe20008000800 */
[----:B------:R-:W-:Y:S01]  /*8780*/  @!P3 FMUL R96, R96, 0.5 ;  /* 0x3f0000006060b820 */ /* 0x000fe20000400000 */
[----:B------:R-:W-:Y:S01]  /*8790*/  MUFU.EX2 R8, R8 ;  /* 0x0000000800087308 */ /* 0x000fe20000000800 */
[----:B------:R-:W-:-:S07]  /*87a0*/  @!P2 FMUL R113, R113, 0.5 ;  /* 0x3f0000007171a820 */ /* 0x000fce0000400000 */
[----:B------:R-:W1:Y:S08]  /*87b0*/  MUFU.EX2 R128, R9 ;  /* 0x0000000900807308 */ /* 0x000e700000000800 */
[----:B------:R-:W3:Y:S01]  /*87c0*/  MUFU.EX2 R3, R3 ;  /* 0x0000000300037308 */ /* 0x000ee20000000800 */
[----:B------:R-:W-:-:S07]  /*87d0*/  FFMA R2, R101, UR60, -R0 ;  /* 0x0000003c65027c23 */ /* 0x000fce0008000800 */
[----:B------:R-:W4:Y:S08]  /*87e0*/  MUFU.EX2 R96, R96 ;  /* 0x0000006000607308 */ /* 0x000f300000000800 */
[----:B------:R-:W4:Y:S01]  /*87f0*/  MUFU.EX2 R113, R113 ;  /* 0x0000007100717308 */ /* 0x000f220000000800 */
[--C-:B------:R-:W-:Y:S01]  /*8800*/  FFMA R101, R124, UR60, -R0.reuse ;  /* 0x0000003c7c657c23 */ /* 0x100fe20008000800 */
[--C-:B------:R-:W-:Y:S01]  /*8810*/  FFMA R100, R125, UR60, -R0.reuse ;  /* 0x0000003c7d647c23 */ /* 0x100fe20008000800 */
[--C-:B------:R-:W-:Y:S01]  /*8820*/  FFMA R92, R117, UR60, -R0.reuse ;  /* 0x0000003c755c7c23 */ /* 0x100fe20008000800 */
[----:B-1----:R-:W-:Y:S01]  /*8830*/  @!P6 FMUL R128, R128, R128 ;  /* 0x000000808080e220 */ /* 0x002fe20000400000 */
[----:B---3--:R-:W-:Y:S01]  /*8840*/  @!P4 FMUL R3, R3, R3 ;  /* 0x000000030303c220 */ /* 0x008fe20000400000 */
[----:B------:R-:W-:Y:S01]  /*8850*/  @!P5 FMUL R8, R8, R8 ;  /* 0x000000080808d220 */ /* 0x000fe20000400000 */
[--C-:B------:R-:W-:Y:S01]  /*8860*/  FFMA R4, R109, UR60, -R0.reuse ;  /* 0x0000003c6d047c23 */ /* 0x100fe20008000800 */
[----:B------:R-:W-:Y:S01]  /*8870*/  FFMA R117, R140, UR60, -R0 ;  /* 0x0000003c8c757c23 */ /* 0x000fe20008000800 */
[----:B------:R-:W-:-:S02]  /*8880*/  FSETP.GEU.AND P6, PT, R101, -126, PT ;  /* 0xc2fc00006500780b */ /* 0x000fc40003fce000 */
[----:B------:R-:W-:Y:S02]  /*8890*/  FSETP.GEU.AND P4, PT, R7, -126, PT ;  /* 0xc2fc00000700780b */ /* 0x000fe40003f8e000 */
[----:B------:R-:W-:Y:S01]  /*88a0*/  FSETP.GEU.AND P5, PT, R100, -126, PT ;  /* 0xc2fc00006400780b */ /* 0x000fe20003fae000 */
[----:B----4-:R-:W-:Y:S01]  /*88b0*/  @!P3 FMUL R96, R96, R96 ;  /* 0x000000606060b220 */ /* 0x010fe20000400000 */
        /* <DEDUP_REMOVED lines=10> */
[----:B------:R-:W4:Y:S01]  /*8960*/  MUFU.EX2 R100, R100 ;  /* 0x0000006400647308 */ /* 0x000f220000000800 */
[----:B------:R-:W-:-:S07]  /*8970*/  FFMA R93, R116, UR60, -R0 ;  /* 0x0000003c745d7c23 */ /* 0x000fce0008000800 */
[----:B------:R-:W2:Y:S08]  /*8980*/  MUFU.EX2 R117, R117 ;  /* 0x0000007500757308 */ /* 0x000eb00000000800 */
[----:B------:R-:W2:Y:S01]  /*8990*/  MUFU.EX2 R4, R4 ;  /* 0x0000000400047308 */ /* 0x000ea20000000800 */
        /* <DEDUP_REMOVED lines=8> */
[----:B--2---:R-:W-:Y:S01]  /*8a20*/  @!P3 FMUL R117, R117, R117 ;  /* 0x000000757575b220 */ /* 0x004fe20000400000 */
[----:B------:R-:W-:Y:S01]  /*8a30*/  FSETP.GEU.AND P3, PT, R5, -126, PT ;  /* 0xc2fc00000500780b */ /* 0x000fe20003f6e000 */
[----:B------:R-:W-:Y:S01]  /*8a40*/  @!P2 FMUL R4, R4, R4 ;  /* 0x000000040404a220 */ /* 0x000fe20000400000 */
[----:B------:R-:W-:-:S05]  /*8a50*/  FSETP.GEU.AND P2, PT, R93, -126, PT ;  /* 0xc2fc00005d00780b */ /* 0x000fca0003f4e000 */
[----:B------:R-:W-:Y:S02]  /*8a60*/  @!P6 FMUL R6, R6, 0.5 ;  /* 0x3f0000000606e820 */ /* 0x000fe40000400000 */
[----:B------:R-:W-:Y:S02]  /*8a70*/  @!P4 FMUL R116, R116, 0.5 ;  /* 0x3f0000007474c820 */ /* 0x000fe40000400000 */
[----:B------:R-:W-:Y:S01]  /*8a80*/  @!P5 FMUL R105, R105, 0.5 ;  /* 0x3f0000006969d820 */ /* 0x000fe20000400000 */
[--C-:B------:R-:W-:Y:S01]  /*8a90*/  FFMA R104, R129, UR60, -R0.reuse ;  /* 0x0000003c81687c23 */ /* 0x100fe20008000800 */
[----:B------:R-:W-:Y:S01]  /*8aa0*/  @!P3 FMUL R5, R5, 0.5 ;  /* 0x3f0000000505b820 */ /* 0x000fe20000400000 */
[--C-:B------:R-:W-:Y:S01]  /*8ab0*/  FFMA R85, R85, UR60, -R0.reuse ;  /* 0x0000003c55557c23 */ /* 0x100fe20008000800 */
[--C-:B------:R-:W-:Y:S01]  /*8ac0*/  FFMA R112, R132, UR60, -R0.reuse ;  /* 0x0000003c84707c23 */ /* 0x100fe20008000800 */
[--C-:B------:R-:W-:Y:S01]  /*8ad0*/  FFMA R109, R133, UR60, -R0.reuse ;  /* 0x0000003c856d7c23 */ /* 0x100fe20008000800 */
[--C-:B------:R-:W-:Y:S01]  /*8ae0*/  FFMA R125, R144, UR60, -R0.reuse ;  /* 0x0000003c907d7c23 */ /* 0x100fe20008000800 */
[--C-:B------:R-:W-:Y:S01]  /*8af0*/  FFMA R124, R145, UR60, -R0.reuse ;  /* 0x0000003c917c7c23 */ /* 0x100fe20008000800 */
[----:B------:R-:W-:Y:S01]  /*8b00*/  @!P2 FMUL R93, R93, 0.5 ;  /* 0x3f0000005d5da820 */ /* 0x000fe20000400000 */
[--C-:B------:R-:W-:Y:S01]  /*8b10*/  FFMA R129, R148, UR60, -R0.reuse ;  /* 0x0000003c94817c23 */ /* 0x100fe20008000800 */
[----:B------:R-:W-:Y:S01]  /*8b20*/  FFMA R121, R149, UR60, -R0 ;  /* 0x0000003c95797c23 */ /* 0x000fe20008000800 */
[----:B------:R-:W1:Y:S01]  /*8b30*/  MUFU.EX2 R6, R6 ;  /* 0x0000000600067308 */ /* 0x000e620000000800 */
[----:B------:R-:W-:Y:S01]  /*8b40*/  FADD R9, R169, R160 ;  /* 0x000000a0a9097221 */ /* 0x000fe20000000000 */
[----:B------:R-:W-:Y:S01]  /*8b50*/  FADD R0, R45, R136 ;  /* 0x000000882d007221 */ /* 0x000fe20000000000 */
[----:B------:R2:W-:Y:S05]  /*8b60*/  STL [R1+0x260], R186 ;  /* 0x000260ba01007387 */ /* 0x0005ea0000100800 */
[----:B------:R-:W3:Y:S01]  /*8b70*/  MUFU.EX2 R116, R116 ;  /* 0x0000007400747308 */ /* 0x000ee20000000800 */
[----:B------:R-:W-:Y:S01]  /*8b80*/  FADD R10, R9, R0 ;  /* 0x00000000090a7221 */ /* 0x000fe20000000000 */
[----:B------:R-:W-:-:S06]  /*8b90*/  FADD R9, R176, R97 ;  /* 0x00000061b0097221 */ /* 0x000fcc0000000000 */
[----:B------:R-:W4:Y:S01]  /*8ba0*/  MUFU.EX2 R105, R105 ;  /* 0x0000006900697308 */ /* 0x000f220000000800 */
[----:B------:R-:W-:-:S07]  /*8bb0*/  FADD R0, R159, R128 ;  /* 0x000000809f007221 */ /* 0x000fce0000000000 */
[----:B------:R-:W2:Y:S01]  /*8bc0*/  MUFU.EX2 R5, R5 ;  /* 0x0000000500057308 */ /* 0x000ea20000000800 */
[----:B------:R-:W-:-:S07]  /*8bd0*/  FADD R0, R9, R0 ;  /* 0x0000000009007221 */ /* 0x000fce0000000000 */
[----:B------:R-:W2:Y:S01]  /*8be0*/  MUFU.EX2 R93, R93 ;  /* 0x0000005d005d7308 */ /* 0x000ea20000000800 */
[----:B------:R-:W-:Y:S01]  /*8bf0*/  FADD R15, R10, R0 ;  /* 0x000000000a0f7221 */ /* 0x000fe20000000000 */
[----:B------:R-:W-:Y:S01]  /*8c00*/  FADD R9, R167, R155 ;  /* 0x0000009ba7097221 */ /* 0x000fe20000000000 */
[----:B------:R-:W-:Y:S01]  /*8c10*/  FADD R0, R44, R96 ;  /* 0x000000602c007221 */ /* 0x000fe20000000000 */
[----:B-1----:R-:W-:Y:S01]  /*8c20*/  @!P6 FMUL R6, R6, R6 ;  /* 0x000000060606e220 */ /* 0x002fe20000400000 */
[----:B---3--:R-:W-:Y:S01]  /*8c30*/  @!P4 FMUL R116, R116, R116 ;  /* 0x000000747474c220 */ /* 0x008fe20000400000 */
[----:B----4-:R-:W-:Y:S01]  /*8c40*/  @!P5 FMUL R105, R105, R105 ;  /* 0x000000696969d220 */ /* 0x010fe20000400000 */
[----:B------:R-:W-:Y:S01]  /*8c50*/  FSETP.GEU.AND P6, PT, R125, -126, PT ;  /* 0xc2fc00007d00780b */ /* 0x000fe20003fce000 */
[----:B------:R-:W-:Y:S01]  /*8c60*/  FADD R12, R9, R0 ;  /* 0x00000000090c7221 */ /* 0x000fe20000000000 */
[----:B------:R-:W-:Y:S01]  /*8c70*/  FSETP.GEU.AND P4, PT, R104, -126, PT ;  /* 0xc2fc00006800780b */ /* 0x000fe20003f8e000 */
[----:B--2---:R-:W2:Y:S01]  /*8c80*/  LDL.LU R186, [R1] ;  /* 0x0000000001ba7983 */ /* 0x004ea20000300800 */
[----:B------:R-:W-:Y:S01]  /*8c90*/  FSETP.GEU.AND P5, PT, R124, -126, PT ;  /* 0xc2fc00007c00780b */ /* 0x000fe20003fae000 */
[----:B------:R-:W-:Y:S01]  /*8ca0*/  FADD R9, R175, R3 ;  /* 0x00000003af097221 */ /* 0x000fe20000000000 */
[----:B------:R-:W-:Y:S01]  /*8cb0*/  FADD R0, R153, R113 ;  /* 0x0000007199007221 */ /* 0x000fe20000000000 */
[----:B------:R-:W-:Y:S01]  /*8cc0*/  @!P3 FMUL R5, R5, R5 ;  /* 0x000000050505b220 */ /* 0x000fe20000400000 */
[----:B------:R-:W-:Y:S01]  /*8cd0*/  FSETP.GEU.AND P3, PT, R112, -126, PT ;  /* 0xc2fc00007000780b */ /* 0x000fe20003f6e000 */
[----:B------:R1:W-:Y:S01]  /*8ce0*/  STL [R1+0x228], R185 ;  /* 0x000228b901007387 */ /* 0x0003e20000100800 */
[----:B------:R-:W-:Y:S01]  /*8cf0*/  @!P2 FMUL R93, R93, R93 ;  /* 0x0000005d5d5da220 */ /* 0x000fe20000400000 */
[----:B------:R-:W-:Y:S01]  /*8d00*/  FSETP.GEU.AND P2, PT, R129, -126, PT ;  /* 0xc2fc00008100780b */ /* 0x000fe20003f4e000 */
[----:B------:R-:W-:Y:S01]  /*8d10*/  FADD R11, R9, R0 ;  /* 0x00000000090b7221 */ /* 0x000fe20000000000 */
[----:B------:R-:W-:Y:S01]  /*8d20*/  FADD R9, R166, R154 ;  /* 0x0000009aa6097221 */ /* 0x000fe20000000000 */
[----:B------:R-:W-:Y:S01]  /*8d30*/  FADD R0, R165, R101 ;  /* 0x00000065a5007221 */ /* 0x000fe20000000000 */
[----:B------:R-:W-:Y:S01]  /*8d40*/  @!P6 FMUL R125, R125, 0.5 ;  /* 0x3f0000007d7de820 */ /* 0x000fe20000400000 */
[----:B------:R-:W-:-:S02]  /*8d50*/  @!P4 FMUL R104, R104, 0.5 ;  /* 0x3f0000006868c820 */ /* 0x000fc40000400000 */
[----:B------:R-:W-:Y:S01]  /*8d60*/  FADD R10, R9, R0 ;  /* 0x00000000090a7221 */ /* 0x000fe20000000000 */
[----:B------:R-:W-:Y:S01]  /*8d70*/  FADD R9, R174, R7 ;  /* 0x00000007ae097221 */ /* 0x000fe20000000000 */
[----:B------:R-:W-:Y:S01]  /*8d80*/  FADD R0, R158, R117 ;  /* 0x000000759e007221 */ /* 0x000fe20000000000 */
[----:B------:R-:W-:Y:S01]  /*8d90*/  @!P5 FMUL R124, R124, 0.5 ;  /* 0x3f0000007c7cd820 */ /* 0x000fe20000400000 */
[----:B------:R-:W-:Y:S01]  /*8da0*/  @!P3 FMUL R112, R112, 0.5 ;  /* 0x3f0000007070b820 */ /* 0x000fe20000400000 */
[----:B-1----:R-:W3:Y:S01]  /*8db0*/  LDL.LU R185, [R1+0x70] ;  /* 0x0000700001b97983 */ /* 0x002ee20000300800 */
[----:B------:R-:W-:Y:S01]  /*8dc0*/  FADD R0, R9, R0 ;  /* 0x0000000009007221 */ /* 0x000fe20000000000 */
[----:B------:R-:W-:Y:S01]  /*8dd0*/  @!P2 FMUL R129, R129, 0.5 ;  /* 0x3f0000008181a820 */ /* 0x000fe20000400000 */
[----:B------:R-:W1:Y:S01]  /*8de0*/  MUFU.EX2 R125, R125 ;  /* 0x0000007d007d7308 */ /* 0x000e620000000800 */
[----:B------:R-:W-:Y:S01]  /*8df0*/  FADD R9, R164, R152 ;  /* 0x00000098a4097221 */ /* 0x000fe20000000000 */
[----:B------:R-:W-:Y:S01]  /*8e00*/  FADD R19, R10, R0 ;  /* 0x000000000a137221 */ /* 0x000fe20000000000 */
[----:B------:R-:W-:Y:S01]  /*8e10*/  FADD R0, R163, R100 ;  /* 0x00000064a3007221 */ /* 0x000fe20000000000 */
[----:B------:R-:W-:Y:S01]  /*8e20*/  FADD R14, R12, R11 ;  /* 0x0000000b0c0e7221 */ /* 0x000fe20000000000 */
[----:B------:R4:W-:Y:S03]  /*8e30*/  STL [R1+0x224], R194 ;  /* 0x000224c201007387 */ /* 0x0009e60000100800 */
[----:B------:R-:W4:Y:S01]  /*8e40*/  MUFU.EX2 R104, R104 ;  /* 0x0000006800687308 */ /* 0x000f220000000800 */
[----:B------:R-:W-:-:S07]  /*8e50*/  FADD R10, R9, R0 ;  /* 0x00000000090a7221 */ /* 0x000fce0000000000 */
[----:B------:R-:W4:Y:S01]  /*8e60*/  MUFU.EX2 R124, R124 ;  /* 0x0000007c007c7308 */ /* 0x000f220000000800 */
[----:B------:R-:W-:Y:S01]  /*8e70*/  FADD R9, R173, R4 ;  /* 0x00000004ad097221 */ /* 0x000fe20000000000 */
[----:B------:R-:W-:-:S06]  /*8e80*/  FADD R0, R61, R116 ;  /* 0x000000743d007221 */ /* 0x000fcc0000000000 */
[----:B------:R-:W4:Y:S01]  /*8e90*/  MUFU.EX2 R112, R112 ;  /* 0x0000007000707308 */ /* 0x000f220000000800 */
[----:B------:R-:W-:-:S07]  /*8ea0*/  FADD R0, R9, R0 ;  /* 0x0000000009007221 */ /* 0x000fce0000000000 */
[----:B------:R-:W4:Y:S01]  /*8eb0*/  MUFU.EX2 R129, R129 ;  /* 0x0000008100817308 */ /* 0x000f220000000800 */
[----:B------:R-:W-:Y:S01]  /*8ec0*/  FADD R18, R10, R0 ;  /* 0x000000000a127221 */ /* 0x000fe20000000000 */
[----:B------:R-:W-:Y:S01]  /*8ed0*/  FADD R9, R180, R120 ;  /* 0x00000078b4097221 */ /* 0x000fe20000000000 */
[----:B------:R-:W-:Y:S01]  /*8ee0*/  FADD R0, R49, R105 ;  /* 0x0000006931007221 */ /* 0x000fe20000000000 */
[----:B-1----:R-:W-:Y:S01]  /*8ef0*/  @!P6 FMUL R125, R125, R125 ;  /* 0x0000007d7d7de220 */ /* 0x002fe20000400000 */
[----:B----4-:R-:W-:Y:S01]  /*8f00*/  @!P4 FMUL R104, R104, R104 ;  /* 0x000000686868c220 */ /* 0x010fe20000400000 */
[----:B------:R-:W-:Y:S01]  /*8f10*/  @!P5 FMUL R124, R124, R124 ;  /* 0x0000007c7c7cd220 */ /* 0x000fe20000400000 */
[----:B------:R-:W-:Y:S01]  /*8f20*/  FSETP.GEU.AND P4, PT, R2, -126, PT ;  /* 0xc2fc00000200780b */ /* 0x000fe20003f8e000 */
[----:B------:R-:W4:Y:S01]  /*8f30*/  LDL.LU R194, [R1+0x74] ;  /* 0x0000740001c27983 */ /* 0x000f220000300800 */
[----:B------:R-:W-:Y:S01]  /*8f40*/  FSETP.GEU.AND P5, PT, R109, -126, PT ;  /* 0xc2fc00006d00780b */ /* 0x000fe20003fae000 */
[----:B------:R-:W-:Y:S01]  /*8f50*/  FADD R10, R9, R0 ;  /* 0x00000000090a7221 */ /* 0x000fe20000000000 */
        /* <DEDUP_REMOVED lines=8> */
[----:B------:R-:W-:Y:S01]  /*8fe0*/  FSETP.GEU.AND P6, PT, R85, -126, PT ;  /* 0xc2fc00005500780b */ /* 0x000fe20003fce000 */
[----:B------:R-:W-:-:S02]  /*8ff0*/  FADD R9, R48, R104 ;  /* 0x0000006830097221 */ /* 0x000fc40000000000 */
[----:B------:R-:W-:Y:S01]  /*9000*/  FADD R13, R10, R0 ;  /* 0x000000000a0d7221 */ /* 0x000fe20000000000 */
[----:B------:R-:W-:Y:S01]  /*9010*/  FADD R10, R179, R108 ;  /* 0x0000006cb30a7221 */ /* 0x000fe20000000000 */
[----:B------:R-:W-:Y:S01]  /*9020*/  @!P4 FMUL R2, R2, 0.5 ;  /* 0x3f0000000202c820 */ /* 0x000fe20000400000 */
[----:B------:R-:W-:Y:S02]  /*9030*/  @!P5 FMUL R109, R109, 0.5 ;  /* 0x3f0000006d6dd820 */ /* 0x000fe40000400000 */
[----:B------:R-:W-:Y:S01]  /*9040*/  @!P3 FMUL R92, R92, 0.5 ;  /* 0x3f0000005c5cb820 */ /* 0x000fe20000400000 */
[----:B------:R-:W-:Y:S01]  /*9050*/  FADD R11, R10, R9 ;  /* 0x000000090a0b7221 */ /* 0x000fe20000000000 */
[----:B------:R-:W-:Y:S01]  /*9060*/  FADD R10, R171, R5 ;  /* 0x00000005ab0a7221 */ /* 0x000fe20000000000 */
[----:B------:R-:W-:Y:S01]  /*9070*/  FADD R9, R60, R124 ;  /* 0x0000007c3c097221 */ /* 0x000fe20000000000 */
[----:B------:R-:W-:Y:S01]  /*9080*/  @!P2 FMUL R121, R121, 0.5 ;  /* 0x3f0000007979a820 */ /* 0x000fe20000400000 */
[----:B------:R-:W1:Y:S01]  /*9090*/  MUFU.EX2 R2, R2 ;  /* 0x0000000200027308 */ /* 0x000e620000000800 */
[----:B------:R-:W-:Y:S01]  /*90a0*/  @!P6 FMUL R85, R85, 0.5 ;  /* 0x3f0000005555e820 */ /* 0x000fe20000400000 */
[----:B------:R-:W-:Y:S01]  /*90b0*/  FADD R9, R10, R9 ;  /* 0x000000090a097221 */ /* 0x000fe20000000000 */
[----:B-1----:R-:W4:Y:S05]  /*90c0*/  LDL.LU R193, [R1+0x80] ;  /* 0x0000800001c17983 */ /* 0x002f2a0000300800 */
[----:B------:R-:W1:Y:S01]  /*90d0*/  MUFU.EX2 R109, R109 ;  /* 0x0000006d006d7308 */ /* 0x000e620000000800 */
[----:B------:R-:W-:Y:S01]  /*90e0*/  FADD R12, R11, R9 ;  /* 0x000000090b0c7221 */ /* 0x000fe20000000000 */
[----:B------:R-:W-:Y:S01]  /*90f0*/  FADD R10, R178, R8 ;  /* 0x00000008b20a7221 */ /* 0x000fe20000000000 */
[----:B------:R-:W-:Y:S01]  /*9100*/  FADD R9, R162, R112 ;  /* 0x00000070a2097221 */ /* 0x000fe20000000000 */
[----:B------:R1:W-:Y:S04]  /*9110*/  STL [R1+0x21c], R192 ;  /* 0x00021cc001007387 */ /* 0x0003e80000100800 */
[----:B------:R-:W1:Y:S01]  /*9120*/  MUFU.EX2 R0, R85 ;  /* 0x0000005500007308 */ /* 0x000e620000000800 */
[----:B------:R-:W-:-:S07]  /*9130*/  FADD R11, R10, R9 ;  /* 0x000000090a0b7221 */ /* 0x000fce0000000000 */
[----:B------:R-:W1:Y:S01]  /*9140*/  MUFU.EX2 R92, R92 ;  /* 0x0000005c005c7308 */ /* 0x000e620000000800 */
[----:B------:R-:W-:-:S07]  /*9150*/  FADD R10, R170, R93 ;  /* 0x0000005daa0a7221 */ /* 0x000fce0000000000 */
[----:B------:R-:W1:Y:S01]  /*9160*/  MUFU.EX2 R121, R121 ;  /* 0x0000007900797308 */ /* 0x000e620000000800 */
[----:B------:R-:W-:Y:S01]  /*9170*/  FADD R9, R156, R129 ;  /* 0x000000819c097221 */ /* 0x000fe20000000000 */
[----:B------:R-:W-:Y:S01]  /*9180*/  @!P4 FMUL R2, R2, R2 ;  /* 0x000000020202c220 */ /* 0x000fe20000400000 */
[----:B-1----:R-:W-:Y:S01]  /*9190*/  @!P5 FMUL R109, R109, R109 ;  /* 0x0000006d6d6dd220 */ /* 0x002fe20000400000 */
[----:B------:R-:W4:Y:S01]  /*91a0*/  LDL.LU R192, [R1+0x84] ;  /* 0x0000840001c07983 */ /* 0x000f220000300800 */
[----:B------:R-:W-:Y:S01]  /*91b0*/  FADD R9, R10, R9 ;  /* 0x000000090a097221 */ /* 0x000fe20000000000 */
[----:B------:R-:W-:Y:S01]  /*91c0*/  FADD R10, R177, R2 ;  /* 0x00000002b10a7221 */ /* 0x000fe20000000000 */
[----:B------:R-:W-:Y:S01]  /*91d0*/  @!P6 FMUL R0, R0, R0 ;  /* 0x000000000000e220 */ /* 0x000fe20000400000 */
[----:B------:R1:W-:Y:S01]  /*91e0*/  STL [R1+0x218], R191 ;  /* 0x000218bf01007387 */ /* 0x0003e20000100800 */
[----:B------:R-:W-:Y:S01]  /*91f0*/  FADD R17, R11, R9 ;  /* 0x000000090b117221 */ /* 0x000fe20000000000 */
[----:B------:R-:W-:Y:S01]  /*9200*/  FADD R9, R161, R109 ;  /* 0x0000006da1097221 */ /* 0x000fe20000000000 */
[----:B------:R-:W-:-:S03]  /*9210*/  @!P3 FMUL R92, R92, R92 ;  /* 0x0000005c5c5cb220 */ /* 0x000fc60000400000 */
[----:B------:R-:W-:Y:S01]  /*9220*/  FADD R11, R10, R9 ;  /* 0x000000090a0b7221 */ /* 0x000fe20000000000 */
[----:B------:R-:W-:Y:S01]  /*9230*/  @!P2 FMUL R121, R121, R121 ;  /* 0x000000797979a220 */ /* 0x000fe20000400000 */
[----:B------:R-:W-:Y:S01]  /*9240*/  FADD R10, R168, R92 ;  /* 0x0000005ca80a7221 */ /* 0x000fe20000000000 */
[----:B-1----:R-:W4:Y:S02]  /*9250*/  LDL.LU R191, [R1+0x90] ;  /* 0x0000900001bf7983 */ /* 0x002f240000300800 */
[----:B------:R-:W-:Y:S02]  /*9260*/  FADD R9, R0, R121 ;  /* 0x0000007900097221 */ /* 0x000fe40000000000 */
[----:B------:R1:W-:Y:S02]  /*9270*/  STL [R1+0x214], R190 ;  /* 0x000214be01007387 */ /* 0x0003e40000100800 */
[----:B------:R-:W-:-:S04]  /*9280*/  FADD R9, R10, R9 ;  /* 0x000000090a097221 */ /* 0x000fc80000000000 */
[----:B------:R-:W-:Y:S01]  /*9290*/  FADD R16, R11, R9 ;  /* 0x000000090b107221 */ /* 0x000fe20000000000 */
[----:B------:R-:W-:Y:S01]  /*92a0*/  FMNMX R9, R26, R20, !PT ;  /* 0x000000141a097209 */ /* 0x000fe20007800000 */
[----:B-1----:R-:W4:Y:S03]  /*92b0*/  LDL.LU R190, [R1+0x94] ;  /* 0x0000940001be7983 */ /* 0x002f260000300800 */
[----:B------:R-:W-:Y:S01]  /*92c0*/  FMNMX R9, R27, R9, !PT ;  /* 0x000000091b097209 */ /* 0x000fe20007800000 */
[----:B------:R1:W-:Y:S03]  /*92d0*/  STL [R1+0x210], R189 ;  /* 0x000210bd01007387 */ /* 0x0003e60000100800 */
[----:B------:R-:W-:-:S04]  /*92e0*/  FMNMX R9, R30, R9, !PT ;  /* 0x000000091e097209 */ /* 0x000fc80007800000 */
[----:B------:R-:W-:-:S04]  /*92f0*/  FMNMX R9, R31, R9, !PT ;  /* 0x000000091f097209 */ /* 0x000fc80007800000 */
[----:B------:R-:W-:Y:S01]  /*9300*/  FMNMX R9, R34, R9, !PT ;  /* 0x0000000922097209 */ /* 0x000fe20007800000 */
[----:B-1----:R-:W4:Y:S03]  /*9310*/  LDL.LU R189, [R1+0xa0] ;  /* 0x0000a00001bd7983 */ /* 0x002f260000300800 */
[----:B------:R-:W-:Y:S01]  /*9320*/  FMNMX R9, R35, R9, !PT ;  /* 0x0000000923097209 */ /* 0x000fe20007800000 */
[----:B------:R1:W-:Y:S03]  /*9330*/  STL [R1+0x20c], R188 ;  /* 0x00020cbc01007387 */ /* 0x0003e60000100800 */
[----:B------:R-:W-:-:S04]  /*9340*/  FMNMX R9, R38, R9, !PT ;  /* 0x0000000926097209 */ /* 0x000fc80007800000 */
        /* <DEDUP_REMOVED lines=14> */
[----:B------:R-:W4:Y:S03]  /*9430*/  LDL.LU R23, [R1+0x1f0] ;  /* 0x0001f00001177983 */ /* 0x000f260000300800 */
        /* <DEDUP_REMOVED lines=84> */
[----:B------:R-:W-:-:S02]  /*9980*/  FMNMX R9, R142, R9, !PT ;  /* 0x000000098e097209 */ /* 0x000fc40007800000 */
[----:B------:R-:W-:Y:S01]  /*9990*/  R2UR UR10, R183 ;  /* 0x00000000b70a72ca */ /* 0x000fe200000e0000 */
[----:B------:R-:W4:Y:S01]  /*99a0*/  LDL.LU R24, [R1+0x1e4] ;  /* 0x0001e40001187983 */ /* 0x000f220000300800 */
[----:B------:R-:W-:-:S03]  /*99b0*/  FMNMX R9, R143, R9, !PT ;  /* 0x000000098f097209 */ /* 0x000fc60007800000 */
        /* <DEDUP_REMOVED lines=8> */
[----:B------:R-:W4:Y:S04]  /*9a40*/  LDL.LU R33, [R1+0x1c0] ;  /* 0x0001c00001217983 */ /* 0x000f280000300800 */
[----:B------:R-:W1:Y:S01]  /*9a50*/  SHFL.BFLY PT, R11, R10, 0x1, 0x1f ;  /* 0x0c201f000a0b7f89 */ /* 0x000e6200000e0000 */
[----:B------:R-:W-:-:S03]  /*9a60*/  FMUL R9, R21, UR60 ;  /* 0x0000003c15097c20 */ /* 0x000fc60008400000 */
[----:B------:R-:W4:Y:S02]  /*9a70*/  LDL.LU R36, [R1+0x1b4] ;  /* 0x0001b40001247983 */ /* 0x000f240000300800 */
[----:B------:R-:W-:Y:S02]  /*9a80*/  FSETP.GEU.AND P2, PT, R9, -126, PT ;  /* 0xc2fc00000900780b */ /* 0x000fe40003f4e000 */
[----:B------:R-:W4:Y:S04]  /*9a90*/  LDL.LU R37, [R1+0x1b0] ;  /* 0x0001b00001257983 */ /* 0x000f280000300800 */
[----:B------:R-:W4:Y:S04]  /*9aa0*/  LDL.LU R40, [R1+0x1a4] ;  /* 0x0001a40001287983 */ /* 0x000f280000300800 */
[----:B------:R-:W4:Y:S04]  /*9ab0*/  LDL.LU R41, [R1+0x1a0] ;  /* 0x0001a00001297983 */ /* 0x000f280000300800 */
[----:B------:R-:W4:Y:S04]  /*9ac0*/  LDL.LU R52, [R1+0x194] ;  /* 0x0001940001347983 */ /* 0x000f280000300800 */
[----:B------:R-:W4:Y:S01]  /*9ad0*/  LDL.LU R53, [R1+0x190] ;  /* 0x0001900001357983 */ /* 0x000f220000300800 */
[----:B-1----:R-:W-:-:S03]  /*9ae0*/  FMNMX R10, R10, R11, !PT ;  /* 0x0000000b0a0a7209 */ /* 0x002fc60007800000 */
[----:B------:R-:W4:Y:S01]  /*9af0*/  LDL.LU R56, [R1+0x184] ;  /* 0x0001840001387983 */ /* 0x000f220000300800 */
[----:B------:R-:W-:-:S03]  /*9b00*/  @!P2 FMUL R9, R9, 0.5 ;  /* 0x3f0000000909a820 */ /* 0x000fc60000400000 */
[----:B------:R-:W4:Y:S04]  /*9b10*/  LDL.LU R57, [R1+0x180] ;  /* 0x0001800001397983 */ /* 0x000f280000300800 */
[----:B------:R-:W4:Y:S04]  /*9b20*/  LDL.LU R64, [R1+0x174] ;  /* 0x0001740001407983 */ /* 0x000f280000300800 */
[----:B------:R-:W4:Y:S01]  /*9b30*/  LDL.LU R65, [R1+0x170] ;  /* 0x0001700001417983 */ /* 0x000f220000300800 */
[----:B------:R-:W-:-:S03]  /*9b40*/  FADD R15, R15, R13 ;  /* 0x0000000d0f0f7221 */ /* 0x000fc60000000000 */
[----:B------:R-:W4:Y:S04]  /*9b50*/  LDL.LU R68, [R1+0x164] ;  /* 0x0001640001447983 */ /* 0x000f280000300800 */
[----:B------:R-:W4:Y:S01]  /*9b60*/  LDL.LU R69, [R1+0x160] ;  /* 0x0001600001457983 */ /* 0x000f220000300800 */
[----:B------:R-:W1:Y:S03]  /*9b70*/  MUFU.EX2 R9, R9 ;  /* 0x0000000900097308 */ /* 0x000e660000000800 */
[----:B------:R-:W4:Y:S04]  /*9b80*/  LDL.LU R72, [R1+0x154] ;  /* 0x0001540001487983 */ /* 0x000f280000300800 */
[----:B------:R-:W4:Y:S04]  /*9b90*/  LDL.LU R77, [R1+0x150] ;  /* 0x00015000014d7983 */ /* 0x000f280000300800 */
[----:B------:R-:W4:Y:S04]  /*9ba0*/  LDL.LU R73, [R1+0x144] ;  /* 0x0001440001497983 */ /* 0x000f280000300800 */
[----:B------:R-:W3:Y:S04]  /*9bb0*/  SHFL.BFLY PT, R13, R10, 0x2, 0x1f ;  /* 0x0c401f000a0d7f89 */ /* 0x000ee800000e0000 */
[----:B------:R-:W4:Y:S04]  /*9bc0*/  LDL.LU R76, [R1+0x140] ;  /* 0x00014000014c7983 */ /* 0x000f280000300800 */
[----:B------:R-:W4:Y:S04]  /*9bd0*/  LDL.LU R81, [R1+0x134] ;  /* 0x0001340001517983 */ /* 0x000f280000300800 */
[----:B------:R-:W4:Y:S04]  /*9be0*/  LDL.LU R80, [R1+0x130] ;  /* 0x0001300001507983 */ /* 0x000f280000300800 */
[----:B------:R-:W4:Y:S04]  /*9bf0*/  LDL.LU R84, [R1+0x124] ;  /* 0x0001240001547983 */ /* 0x000f280000300800 */
[----:B------:R-:W4:Y:S04]  /*9c00*/  LDL.LU R88, [R1+0x120] ;  /* 0x0001200001587983 */ /* 0x000f280000300800 */
[----:B------:R-:W4:Y:S04]  /*9c10*/  LDL.LU R89, [R1+0x114] ;  /* 0x0001140001597983 */ /* 0x000f280000300800 */
[----:B------:R-:W4:Y:S04]  /*9c20*/  LDL.LU R132, [R1+0xb8] ;  /* 0x0000b80001847983 */ /* 0x000f280000300800 */
[----:B------:R-:W4:Y:S04]  /*9c30*/  LDL.LU R133, [R1+0xac] ;  /* 0x0000ac0001857983 */ /* 0x000f280000300800 */
[----:B------:R-:W4:Y:S01]  /*9c40*/  LDL.LU R137, [R1+0xa8] ;  /* 0x0000a80001897983 */ /* 0x000f220000300800 */
[----:B------:R-:W-:-:S03]  /*9c50*/  FADD R14, R14, R12 ;  /* 0x0000000c0e0e7221 */ /* 0x000fc60000000000 */
[----:B------:R-:W4:Y:S01]  /*9c60*/  LDL.LU R140, [R1+0x9c] ;  /* 0x00009c00018c7983 */ /* 0x000f220000300800 */
[----:B------:R-:W-:-:S03]  /*9c70*/  FADD R12, R19, R17 ;  /* 0x00000011130c7221 */ /* 0x000fc60000000000 */
[----:B------:R-:W4:Y:S01]  /*9c80*/  LDL.LU R141, [R1+0x98] ;  /* 0x00009800018d7983 */ /* 0x000f220000300800 */
[----:B------:R-:W-:-:S03]  /*9c90*/  FADD R11, R18, R16 ;  /* 0x00000010120b7221 */ /* 0x000fc60000000000 */
[----:B------:R-:W4:Y:S04]  /*9ca0*/  LDL.LU R144, [R1+0x8c] ;  /* 0x00008c0001907983 */ /* 0x000f280000300800 */
[----:B------:R-:W4:Y:S04]  /*9cb0*/  LDL.LU R145, [R1+0x88] ;  /* 0x0000880001917983 */ /* 0x000f280000300800 */
[----:B------:R-:W4:Y:S01]  /*9cc0*/  LDL.LU R148, [R1+0x7c] ;  /* 0x00007c0001947983 */ /* 0x000f220000300800 */
[----:B------:R-:W-:-:S03]  /*9cd0*/  FADD R12, R15, R12 ;  /* 0x0000000c0f0c7221 */ /* 0x000fc60000000000 */
[----:B------:R-:W4:Y:S01]  /*9ce0*/  LDL.LU R149, [R1+0x78] ;  /* 0x0000780001957983 */ /* 0x000f220000300800 */
[----:B-1----:R-:W-:-:S03]  /*9cf0*/  @!P2 FMUL R9, R9, R9 ;  /* 0x000000090909a220 */ /* 0x002fc60000400000 */
[----:B------:R-:W4:Y:S01]  /*9d00*/  LDL.LU R85, [R1+0x110] ;  /* 0x0001100001557983 */ /* 0x000f220000300800 */
[----:B------:R-:W-:-:S03]  /*9d10*/  FADD R11, R14, R11 ;  /* 0x0000000b0e0b7221 */ /* 0x000fc60000000000 */
[----:B------:R-:W4:Y:S04]  /*9d20*/  LDL.LU R21, [R1+0x104] ;  /* 0x0001040001157983 */ /* 0x000f280000300800 */
[----:B------:R-:W4:Y:S01]  /*9d30*/  LDL.LU R18, [R1+0xf4] ;  /* 0x0000f40001127983 */ /* 0x000f220000300800 */
[----:B--2---:R-:W-:-:S03]  /*9d40*/  FMUL R186, R186, R9 ;  /* 0x00000009baba7220 */ /* 0x004fc60000400000 */
[----:B------:R-:W2:Y:S01]  /*9d50*/  LDL.LU R16, [R1+0x100] ;  /* 0x0001000001107983 */ /* 0x000ea20000300800 */
[----:B------:R-:W-:-:S03]  /*9d60*/  FADD R11, R12, R11 ;  /* 0x0000000b0c0b7221 */ /* 0x000fc60000000000 */
[----:B------:R-:W2:Y:S01]  /*9d70*/  LDL.LU R19, [R1+0xe4] ;  /* 0x0000e40001137983 */ /* 0x000ea20000300800 */
[----:B---3--:R-:W-:-:S03]  /*9d80*/  FMNMX R181, R10, R13, !PT ;  /* 0x0000000d0ab57209 */ /* 0x008fc60007800000 */
[----:B------:R-:W3:Y:S04]  /*9d90*/  LDL.LU R17, [R1+0xf0] ;  /* 0x0000f00001117983 */ /* 0x000ee80000300800 */
[----:B------:R-:W2:Y:S04]  /*9da0*/  LDL.LU R14, [R1+0xe0] ;  /* 0x0000e000010e7983 */ /* 0x000ea80000300800 */
[----:B------:R-:W3:Y:S04]  /*9db0*/  LDL.LU R15, [R1+0xd4] ;  /* 0x0000d400010f7983 */ /* 0x000ee80000300800 */
[----:B------:R-:W2:Y:S04]  /*9dc0*/  LDL.LU R12, [R1+0xd0] ;  /* 0x0000d000010c7983 */ /* 0x000ea80000300800 */
[----:B------:R-:W3:Y:S04]  /*9dd0*/  LDL.LU R10, [R1+0xc0] ;  /* 0x0000c000010a7983 */ /* 0x000ee80000300800 */
[----:B------:R-:W2:Y:S04]  /*9de0*/  LDL.LU R13, [R1+0xc4] ;  /* 0x0000c400010d7983 */ /* 0x000ea80000300800 */
[----:B------:R1:W-:Y:S04]  /*9df0*/  STL [R1], R186 ;  /* 0x000000ba01007387 */ /* 0x0003e80000100800 */
[----:B-1----:R-:W4:Y:S02]  /*9e00*/  LDL.LU R186, [R1+0x260] ;  /* 0x0002600001ba7983 */ /* 0x002f240000300800 */
[----:B----4-:R-:W-:-:S05]  /*9e10*/  FMUL R186, R186, R9 ;  /* 0x00000009baba7220 */ /* 0x010fca0000400000 */
[----:B------:R1:W-:Y:S04]  /*9e20*/  STL [R1+0x4], R186 ;  /* 0x000004ba01007387 */ /* 0x0003e80000100800 */
        /* <DEDUP_REMOVED lines=33> */
[----:B-1----:R-:W4:Y:S01]  /*a040*/  LDL.LU R186, [R1+0x230] ;  /* 0x0002300001ba7983 */ /* 0x002f220000300800 */
[-C--:B------:R-:W-:Y:S01]  /*a050*/  FMUL R185, R185, R9.reuse ;  /* 0x00000009b9b97220 */ /* 0x080fe20000400000 */
        /* <DEDUP_REMOVED lines=9> */
[-C--:B---3--:R-:W-:Y:S01]  /*a0f0*/  FMUL R10, R10, R9.reuse ;  /* 0x000000090a0a7220 */ /* 0x088fe20000400000 */
[-C--:B--2---:R-:W-:Y:S01]  /*a100*/  FMUL R13, R13, R9.reuse ;  /* 0x000000090d0d7220 */ /* 0x084fe20000400000 */
        /* <DEDUP_REMOVED lines=9> */
[----:B----4-:R-:W-:-:S05]  /*a1a0*/  FMUL R186, R186, R9 ;  /* 0x00000009baba7220 */ /* 0x010fca0000400000 */
[----:B------:R1:W-:Y:S04]  /*a1b0*/  STL [R1+0x64], R186 ;  /* 0x000064ba01007387 */ /* 0x0003e80000100800 */
[----:B-1----:R-:W2:Y:S04]  /*a1c0*/  LDL.LU R186, [R1+0x22c] ;  /* 0x00022c0001ba7983 */ /* 0x002ea80000300800 */
[----:B------:R1:W-:Y:S04]  /*a1d0*/  STL [R1+0x70], R185 ;  /* 0x000070b901007387 */ /* 0x0003e80000100800 */
[----:B-1----:R-:W3:Y:S04]  /*a1e0*/  LDL.LU R185, [R1+0x228] ;  /* 0x0002280001b97983 */ /* 0x002ee80000300800 */
[----:B------:R1:W-:Y:S04]  /*a1f0*/  STL [R1+0x74], R194 ;  /* 0x000074c201007387 */ /* 0x0003e80000100800 */
[----:B-1----:R1:W5:Y:S04]  /*a200*/  LDL.LU R194, [R1+0x224] ;  /* 0x0002240001c27983 */ /* 0x0023680000300800 */
[----:B------:R4:W-:Y:S04]  /*a210*/  STL [R1+0x80], R193 ;  /* 0x000080c101007387 */ /* 0x0009e80000100800 */
[----:B----4-:R1:W5:Y:S04]  /*a220*/  LDL.LU R193, [R1+0x220] ;  /* 0x0002200001c17983 */ /* 0x0103680000300800 */
        /* <DEDUP_REMOVED lines=10> */
[----:B------:R4:W-:Y:S01]  /*a2d0*/  STL [R1+0xb0], R187 ;  /* 0x0000b0bb01007387 */ /* 0x0009e20000100800 */
[----:B------:R-:W-:-:S03]  /*a2e0*/  FMUL R89, R89, R9 ;  /* 0x0000000959597220 */ /* 0x000fc60000400000 */
[----:B----4-:R1:W5:Y:S04]  /*a2f0*/  LDL.LU R187, [R1+0x208] ;  /* 0x0002080001bb7983 */ /* 0x0103680000300800 */
[----:B------:R4:W-:Y:S01]  /*a300*/  STL [R1+0xb4], R184 ;  /* 0x0000b4b801007387 */ /* 0x0009e20000100800 */
[----:B------:R-:W-:-:S03]  /*a310*/  FMUL R88, R88, R9 ;  /* 0x0000000958587220 */ /* 0x000fc60000400000 */
[----:B----4-:R1:W5:Y:S01]  /*a320*/  LDL.LU R184, [R1+0x204] ;  /* 0x0002040001b87983 */ /* 0x0103620000300800 */
[-C--:B------:R-:W-:Y:S01]  /*a330*/  FMUL R84, R84, R9.reuse ;  /* 0x0000000954547220 */ /* 0x080fe20000400000 */
[-C--:B------:R-:W-:Y:S01]  /*a340*/  FMUL R80, R80, R9.reuse ;  /* 0x0000000950507220 */ /* 0x080fe20000400000 */
[-C--:B------:R-:W-:Y:S01]  /*a350*/  FMUL R81, R81, R9.reuse ;  /* 0x0000000951517220 */ /* 0x080fe20000400000 */
[----:B------:R-:W-:Y:S01]  /*a360*/  STL [R1+0xc0], R10 ;  /* 0x0000c00a01007387 */ /* 0x000fe20000100800 */
        /* <DEDUP_REMOVED lines=25> */
[----:B------:R-:W-:Y:S01]  /*a500*/  FSETP.NEU.AND P2, PT, R181, -INF , PT ;  /* 0xff800000b500780b */ /* 0x000fe20003f4d000 */
[-C--:B------:R-:W-:Y:S01]  /*a510*/  FMUL R28, R28, R9.reuse ;  /* 0x000000091c1c7220 */ /* 0x080fe20000400000 */
[----:B------:R-:W-:Y:S01]  /*a520*/  STL [R1+0xf4], R18 ;  /* 0x0000f41201007387 */ /* 0x000fe20000100800 */
[-C--:B------:R-:W-:Y:S01]  /*a530*/  FMUL R25, R25, R9.reuse ;  /* 0x0000000919197220 */ /* 0x080fe20000400000 */
[-C--:B------:R-:W-:Y:S01]  /*a540*/  FMUL R24, R24, R9.reuse ;  /* 0x0000000918187220 */ /* 0x080fe20000400000 */
[-C--:B------:R-:W-:Y:S01]  /*a550*/  FMUL R23, R23, R9.reuse ;  /* 0x0000000917177220 */ /* 0x080fe20000400000 */
[----:B------:R-:W-:Y:S01]  /*a560*/  STL [R1+0x100], R16 ;  /* 0x0001001001007387 */ /* 0x000fe20000100800 */
[----:B------:R-:W-:-:S03]  /*a570*/  FMUL R22, R22, R9 ;  /* 0x0000000916167220 */ /* 0x000fc60000400000 */
[----:B------:R-:W-:Y:S04]  /*a580*/  STL [R1+0x104], R21 ;  /* 0x0001041501007387 */ /* 0x000fe80000100800 */
        /* <DEDUP_REMOVED lines=27> */
[----:B------:R4:W-:Y:S04]  /*a740*/  STL [R1+0x1e4], R24 ;  /* 0x0001e41801007387 */ /* 0x0009e80000100800 */
[----:B------:R-:W-:Y:S01]  /*a750*/  STL [R1+0x1f0], R23 ;  /* 0x0001f01701007387 */ /* 0x000fe20000100800 */
[----:B--2---:R-:W-:Y:S01]  /*a760*/  FFMA R186, R9, R186, R11 ;  /* 0x000000ba09ba7223 */ /* 0x004fe2000000000b */
[----:B------:R-:W-:-:S02]  /*a770*/  FSEL R9, R181, RZ, P2 ;  /* 0x000000ffb5097208 */ /* 0x000fc40001000000 */
[----:B------:R2:W-:Y:S03]  /*a780*/  STL [R1+0x1f4], R22 ;  /* 0x0001f41601007387 */ /* 0x0005e60000100800 */
[C---:B----4-:R-:W-:Y:S01]  /*a790*/  FMUL R24, R9.reuse, UR60 ;  /* 0x0000003c09187c20 */ /* 0x050fe20008400000 */
[----:B------:R-:W-:-:S03]  /*a7a0*/  FADD R36, -R9, R20 ;  /* 0x0000001409247221 */ /* 0x000fc60000000100 */
[--C-:B------:R-:W-:Y:S01]  /*a7b0*/  FFMA R11, R30, UR60, -R24.reuse ;  /* 0x0000003c1e0b7c23 */ /* 0x100fe20008000818 */
[--C-:B------:R-:W-:Y:S01]  /*a7c0*/  FFMA R10, R27, UR60, -R24.reuse ;  /* 0x0000003c1b0a7c23 */ /* 0x100fe20008000818 */
[--C-:B------:R-:W-:Y:S01]  /*a7d0*/  FFMA R27, R31, UR60, -R24.reuse ;  /* 0x0000003c1f1b7c23 */ /* 0x100fe20008000818 */
[--C-:B------:R-:W-:Y:S01]  /*a7e0*/  FFMA R26, R26, UR60, -R24.reuse ;  /* 0x0000003c1a1a7c23 */ /* 0x100fe20008000818 */
[--C-:B------:R-:W-:Y:S01]  /*a7f0*/  FFMA R31, R39, UR60, -R24.reuse ;  /* 0x0000003c271f7c23 */ /* 0x100fe20008000818 */
[----:B------:R-:W-:Y:S01]  /*a800*/  FSETP.GEU.AND P4, PT, R11, -126, PT ;  /* 0xc2fc00000b00780b */ /* 0x000fe20003f8e000 */
        /* <DEDUP_REMOVED lines=9> */
[--C-:B------:R-:W-:Y:S01]  /*a8a0*/  FFMA R33, R43, UR60, -R24.reuse ;  /* 0x0000003c2b217c23 */ /* 0x100fe20008000818 */
[--C-:B------:R-:W-:Y:S01]  /*a8b0*/  FFMA R37, R51, UR60, -R24.reuse ;  /* 0x0000003c33257c23 */ /* 0x100fe20008000818 */
[--C-:B------:R-:W-:Y:S01]  /*a8c0*/  FFMA R35, R47, UR60, -R24.reuse ;  /* 0x0000003c2f237c23 */ /* 0x100fe20008000818 */
[----:B------:R-:W-:Y:S01]  /*a8d0*/  @!P4 FMUL R11, R11, 0.5 ;  /* 0x3f0000000b0bc820 */ /* 0x000fe20000400000 */
[--C-:B------:R-:W-:Y:S01]  /*a8e0*/  FFMA R15, R46, UR60, -R24.reuse ;  /* 0x0000003c2e0f7c23 */ /* 0x100fe20008000818 */
[----:B------:R-:W-:Y:S01]  /*a8f0*/  @!P5 FMUL R27, R27, 0.5 ;  /* 0x3f0000001b1bd820 */ /* 0x000fe20000400000 */
[--C-:B------:R-:W-:Y:S01]  /*a900*/  FFMA R20, R62, UR60, -R24.reuse ;  /* 0x0000003c3e147c23 */ /* 0x100fe20008000818 */
[----:B------:R-:W-:Y:S01]  /*a910*/  @!P3 FMUL R10, R10, 0.5 ;  /* 0x3f0000000a0ab820 */ /* 0x000fe20000400000 */
[--C-:B------:R-:W-:Y:S01]  /*a920*/  FFMA R17, R54, UR60, -R24.reuse ;  /* 0x0000003c36117c23 */ /* 0x100fe20008000818 */
[----:B------:R-:W4:Y:S01]  /*a930*/  MUFU.EX2 R11, R11 ;  /* 0x0000000b000b7308 */ /* 0x000f220000000800 */
[----:B------:R-:W-:Y:S01]  /*a940*/  @!P2 FMUL R26, R26, 0.5 ;  /* 0x3f0000001a1aa820 */ /* 0x000fe20000400000 */
[----:B------:R-:W-:Y:S01]  /*a950*/  @!P6 FMUL R12, R12, 0.5 ;  /* 0x3f0000000c0ce820 */ /* 0x000fe20000400000 */
[--C-:B------:R-:W-:Y:S01]  /*a960*/  FFMA R21, R63, UR60, -R24.reuse ;  /* 0x0000003c3f157c23 */ /* 0x100fe20008000818 */
[--C-:B------:R-:W-:Y:S01]  /*a970*/  FFMA R19, R59, UR60, -R24.reuse ;  /* 0x0000003c3b137c23 */ /* 0x100fe20008000818 */
[--C-:B------:R-:W-:Y:S01]  /*a980*/  FFMA R18, R58, UR60, -R24.reuse ;  /* 0x0000003c3a127c23 */ /* 0x100fe20008000818 */
[--C-:B------:R-:W-:Y:S01]  /*a990*/  FFMA R41, R71, UR60, -R24.reuse ;  /* 0x0000003c47297c23 */ /* 0x100fe20008000818 */
[--C-:B--2---:R-:W-:Y:S01]  /*a9a0*/  FFMA R22, R66, UR60, -R24.reuse ;  /* 0x0000003c42167c23 */ /* 0x104fe20008000818 */
[----:B------:R-:W2:Y:S01]  /*a9b0*/  MUFU.EX2 R27, R27 ;  /* 0x0000001b001b7308 */ /* 0x000ea20000000800 */
[--C-:B------:R-:W-:Y:S01]  /*a9c0*/  FFMA R42, R74, UR60, -R24.reuse ;  /* 0x0000003c4a2a7c23 */ /* 0x100fe20008000818 */
[--C-:B------:R-:W-:Y:S01]  /*a9d0*/  FFMA R40, R70, UR60, -R24.reuse ;  /* 0x0000003c46287c23 */ /* 0x100fe20008000818 */
[--C-:B------:R-:W-:Y:S01]  /*a9e0*/  FFMA R23, R67, UR60, -R24.reuse ;  /* 0x0000003c43177c23 */ /* 0x100fe20008000818 */
[--C-:B------:R-:W-:Y:S01]  /*a9f0*/  FFMA R43, R75, UR60, -R24.reuse ;  /* 0x0000003c4b2b7c23 */ /* 0x100fe20008000818 */
[--C-:B------:R-:W-:Y:S01]  /*aa00*/  FFMA R56, R83, UR60, -R24.reuse ;  /* 0x0000003c53387c23 */ /* 0x100fe20008000818 */
[--C-:B------:R-:W-:Y:S01]  /*aa10*/  FFMA R53, R79, UR60, -R24.reuse ;  /* 0x0000003c4f357c23 */ /* 0x100fe20008000818 */
[----:B------:R-:W-:Y:S01]  /*aa20*/  FFMA R52, R78, UR60, -R24 ;  /* 0x0000003c4e347c23 */ /* 0x000fe20008000818 */
[----:B------:R-:W1:Y:S01]  /*aa30*/  MUFU.EX2 R10, R10 ;  /* 0x0000000a000a7308 */ /* 0x000e620000000800 */
[----:B----4-:R-:W-:Y:S01]  /*aa40*/  @!P4 FMUL R11, R11, R11 ;  /* 0x0000000b0b0bc220 */ /* 0x010fe20000400000 */
[----:B------:R-:W-:Y:S01]  /*aa50*/  FSETP.GEU.AND P4, PT, R31, -126, PT ;  /* 0xc2fc00001f00780b */ /* 0x000fe20003f8e000 */
[----:B------:R-:W4:Y:S05]  /*aa60*/  LDL.LU R62, [R1+0x6c] ;  /* 0x00006c00013e7983 */ /* 0x000f2a0000300800 */
        /* <DEDUP_REMOVED lines=41> */
[----:B-1----:R-:W-:-:S06]  /*ad00*/  @!P5 FMUL R37, R37, R37 ;  /* 0x000000252525d220 */ /* 0x002fcc0000400000 */
[----:B------:R-:W-:Y:S01]  /*ad10*/  @!P4 FMUL R20, R20, 0.5 ;  /* 0x3f0000001414c820 */ /* 0x000fe20000400000 */
[----:B------:R-:W-:Y:S01]  /*ad20*/  FSETP.GEU.AND P5, PT, R21, -126, PT ;  /* 0xc2fc00001500780b */ /* 0x000fe20003fae000 */
[----:B---3--:R-:W-:Y:S01]  /*ad30*/  @!P3 FMUL R35, R35, R35 ;  /* 0x000000232323b220 */ /* 0x008fe20000400000 */
[----:B------:R-:W1:Y:S01]  /*ad40*/  MUFU.EX2 R17, R17 ;  /* 0x0000001100117308 */ /* 0x000e620000000800 */
[----:B------:R-:W-:Y:S01]  /*ad50*/  FSETP.GEU.AND P3, PT, R19, -126, PT ;  /* 0xc2fc00001300780b */ /* 0x000fe20003f6e000 */
[----:B--2---:R-:W-:-:S06]  /*ad60*/  @!P2 FMUL R15, R15, R15 ;  /* 0x0000000f0f0fa220 */ /* 0x004fcc0000400000 */
[----:B------:R-:W2:Y:S01]  /*ad70*/  MUFU.EX2 R20, R20 ;  /* 0x0000001400147308 */ /* 0x000ea20000000800 */
[----:B------:R-:W-:Y:S02]  /*ad80*/  FSETP.GEU.AND P2, PT, R18, -126, PT ;  /* 0xc2fc00001200780b */ /* 0x000fe40003f4e000 */
[----:B------:R-:W-:-:S03]  /*ad90*/  @!P5 FMUL R21, R21, 0.5 ;  /* 0x3f0000001515d820 */ /* 0x000fc60000400000 */
[----:B------:R-:W-:-:S03]  /*ada0*/  @!P3 FMUL R19, R19, 0.5 ;  /* 0x3f0000001313b820 */ /* 0x000fc60000400000 */
[----:B------:R-:W3:Y:S01]  /*adb0*/  MUFU.EX2 R21, R21 ;  /* 0x0000001500157308 */ /* 0x000ee20000000800 */
[----:B-1----:R-:W-:Y:S01]  /*adc0*/  @!P6 FMUL R17, R17, R17 ;  /* 0x000000111111e220 */ /* 0x002fe20000400000 */
[----:B------:R-:W-:-:S03]  /*add0*/  FSETP.GEU.AND P6, PT, R22, -126, PT ;  /* 0xc2fc00001600780b */ /* 0x000fc60003fce000 */
[----:B------:R-:W-:Y:S01]  /*ade0*/  @!P2 FMUL R18, R18, 0.5 ;  /* 0x3f0000001212a820 */ /* 0x000fe20000400000 */
[----:B--2---:R-:W-:Y:S01]  /*adf0*/  @!P4 FMUL R20, R20, R20 ;  /* 0x000000141414c220 */ /* 0x004fe20000400000 */
[C---:B------:R-:W-:Y:S01]  /*ae00*/  FSETP.GEU.AND P4, PT, R41.reuse, -126, PT ;  /* 0xc2fc00002900780b */ /* 0x040fe20003f8e000 */
[----:B------:R-:W1:Y:S08]  /*ae10*/  MUFU.EX2 R19, R19 ;  /* 0x0000001300137308 */ /* 0x000e700000000800 */
[----:B------:R-:W2:Y:S04]  /*ae20*/  MUFU.EX2 R18, R18 ;  /* 0x0000001200127308 */ /* 0x000ea80000000800 */
[----:B------:R-:W-:Y:S01]  /*ae30*/  @!P4 FMUL R41, R41, 0.5 ;  /* 0x3f0000002929c820 */ /* 0x000fe20000400000 */
[----:B------:R-:W-:Y:S01]  /*ae40*/  @!P6 FMUL R22, R22, 0.5 ;  /* 0x3f0000001616e820 */ /* 0x000fe20000400000 */
[----:B---3--:R-:W-:Y:S01]  /*ae50*/  @!P5 FMUL R21, R21, R21 ;  /* 0x000000151515d220 */ /* 0x008fe20000400000 */
[----:B------:R-:W-:-:S03]  /*ae60*/  FSETP.GEU.AND P5, PT, R42, -126, PT ;  /* 0xc2fc00002a00780b */ /* 0x000fc60003fae000 */
[----:B------:R-:W3:Y:S01]  /*ae70*/  MUFU.EX2 R41, R41 ;  /* 0x0000002900297308 */ /* 0x000ee20000000800 */
[----:B-1----:R-:W-:Y:S01]  /*ae80*/  @!P3 FMUL R19, R19, R19 ;  /* 0x000000131313b220 */ /* 0x002fe20000400000 */
[----:B------:R-:W-:-:S06]  /*ae90*/  FSETP.GEU.AND P3, PT, R40, -126, PT ;  /* 0xc2fc00002800780b */ /* 0x000fcc0003f6e000 */
[----:B------:R-:W1:Y:S01]  /*aea0*/  MUFU.EX2 R22, R22 ;  /* 0x0000001600167308 */ /* 0x000e620000000800 */
[----:B--2---:R-:W-:Y:S01]  /*aeb0*/  @!P2 FMUL R18, R18, R18 ;  /* 0x000000121212a220 */ /* 0x004fe20000400000 */
[----:B------:R-:W-:Y:S01]  /*aec0*/  FSETP.GEU.AND P2, PT, R23, -126, PT ;  /* 0xc2fc00001700780b */ /* 0x000fe20003f4e000 */
[----:B------:R-:W-:Y:S01]  /*aed0*/  @!P5 FMUL R42, R42, 0.5 ;  /* 0x3f0000002a2ad820 */ /* 0x000fe20000400000 */
[----:B------:R-:W-:-:S03]  /*aee0*/  FFMA R54, R82, UR60, -R24 ;  /* 0x0000003c52367c23 */ /* 0x000fc60008000818 */
[----:B------:R-:W-:Y:S01]  /*aef0*/  @!P3 FMUL R40, R40, 0.5 ;  /* 0x3f0000002828b820 */ /* 0x000fe20000400000 */
[----:B---3--:R-:W-:Y:S01]  /*af00*/  @!P4 FMUL R41, R41, R41 ;  /* 0x000000292929c220 */ /* 0x008fe20000400000 */
[----:B------:R-:W-:Y:S01]  /*af10*/  FSETP.GEU.AND P4, PT, R54, -126, PT ;  /* 0xc2fc00003600780b */ /* 0x000fe20003f8e000 */
[----:B------:R-:W2:Y:S05]  /*af20*/  MUFU.EX2 R42, R42 ;  /* 0x0000002a002a7308 */ /* 0x000eaa0000000800 */
[----:B------:R-:W-:Y:S01]  /*af30*/  @!P2 FMUL R23, R23, 0.5 ;  /* 0x3f0000001717a820 */ /* 0x000fe20000400000 */
[----:B-1----:R-:W-:Y:S01]  /*af40*/  @!P6 FMUL R22, R22, R22 ;  /* 0x000000161616e220 */ /* 0x002fe20000400000 */
[----:B------:R-:W-:Y:S01]  /*af50*/  FSETP.GEU.AND P6, PT, R43, -126, PT ;  /* 0xc2fc00002b00780b */ /* 0x000fe20003fce000 */
[----:B------:R-:W1:Y:S08]  /*af60*/  MUFU.EX2 R40, R40 ;  /* 0x0000002800287308 */ /* 0x000e700000000800 */
[----:B------:R-:W3:Y:S01]  /*af70*/  MUFU.EX2 R23, R23 ;  /* 0x0000001700177308 */ /* 0x000ee20000000800 */
[----:B------:R-:W-:Y:S01]  /*af80*/  @!P4 FMUL R54, R54, 0.5 ;  /* 0x3f0000003636c820 */ /* 0x000fe20000400000 */
[----:B--2---:R-:W-:-:S02]  /*af90*/  @!P5 FMUL R42, R42, R42 ;  /* 0x0000002a2a2ad220 */ /* 0x004fc40000400000 */
[----:B------:R-:W-:Y:S01]  /*afa0*/  @!P6 FMUL R43, R43, 0.5 ;  /* 0x3f0000002b2be820 */ /* 0x000fe20000400000 */
[----:B------:R-:W-:-:S03]  /*afb0*/  FSETP.GEU.AND P5, PT, R56, -126, PT ;  /* 0xc2fc00003800780b */ /* 0x000fc60003fae000 */
[----:B------:R-:W2:Y:S01]  /*afc0*/  MUFU.EX2 R54, R54 ;  /* 0x0000003600367308 */ /* 0x000ea20000000800 */
[----:B-1----:R-:W-:Y:S01]  /*afd0*/  @!P3 FMUL R40, R40, R40 ;  /* 0x000000282828b220 */ /* 0x002fe20000400000 */
[--C-:B------:R-:W-:Y:S01]  /*afe0*/  FFMA R69, R95, UR60, -R24.reuse ;  /* 0x0000003c5f457c23 */ /* 0x100fe20008000818 */
[----:B------:R-:W-:Y:S01]  /*aff0*/  FSETP.GEU.AND P3, PT, R53, -126, PT ;  /* 0xc2fc00003500780b */ /* 0x000fe20003f6e000 */
[--C-:B------:R-:W-:Y:S01]  /*b000*/  FFMA R68, R94, UR60, -R24.reuse ;  /* 0x0000003c5e447c23 */ /* 0x100fe20008000818 */
[----:B------:R-:W4:Y:S01]  /*b010*/  LDL.LU R95, [R1+0x68] ;  /* 0x00006800015f7983 */ /* 0x000f220000300800 */
[--C-:B------:R-:W-:Y:S02]  /*b020*/  FFMA R70, R98, UR60, -R24.reuse ;  /* 0x0000003c62467c23 */ /* 0x100fe40008000818 */
[----:B------:R-:W1:Y:S01]  /*b030*/  MUFU.EX2 R43, R43 ;  /* 0x0000002b002b7308 */ /* 0x000e620000000800 */
[----:B---3--:R-:W-:Y:S01]  /*b040*/  @!P2 FMUL R23, R23, R23 ;  /* 0x000000171717a220 */ /* 0x008fe20000400000 */
[----:B------:R-:W3:Y:S01]  /*b050*/  LDL.LU R98, [R1+0x5c] ;  /* 0x00005c0001627983 */ /* 0x000ee20000300800 */
[--C-:B------:R-:W-:Y:S01]  /*b060*/  FFMA R94, R99, UR60, -R24.reuse ;  /* 0x0000003c635e7c23 */ /* 0x100fe20008000818 */
[----:B------:R-:W-:Y:S01]  /*b070*/  FSETP.GEU.AND P2, PT, R52, -126, PT ;  /* 0xc2fc00003400780b */ /* 0x000fe20003f4e000 */
[--C-:B------:R-:W-:Y:S01]  /*b080*/  FFMA R71, R102, UR60, -R24.reuse ;  /* 0x0000003c66477c23 */ /* 0x100fe20008000818 */
[----:B------:R-:W4:Y:S01]  /*b090*/  LDL.LU R99, [R1+0x58] ;  /* 0x0000580001637983 */ /* 0x000f220000300800 */
[--C-:B------:R-:W-:Y:S01]  /*b0a0*/  FFMA R73, R106, UR60, -R24.reuse ;  /* 0x0000003c6a497c23 */ /* 0x100fe20008000818 */
[----:B------:R-:W-:-:S02]  /*b0b0*/  FFMA R72, R103, UR60, -R24 ;  /* 0x0000003c67487c23 */ /* 0x000fc40008000818 */
[----:B------:R-:W3:Y:S01]  /*b0c0*/  LDL.LU R102, [R1+0x4c] ;  /* 0x00004c0001667983 */ /* 0x000ee20000300800 */
[--C-:B------:R-:W-:Y:S01]  /*b0d0*/  FFMA R74, R107, UR60, -R24.reuse ;  /* 0x0000003c6b4a7c23 */ /* 0x100fe20008000818 */
[--C-:B------:R-:W-:Y:S02]  /*b0e0*/  FFMA R75, R110, UR60, -R24.reuse ;  /* 0x0000003c6e4b7c23 */ /* 0x100fe40008000818 */
[----:B------:R-:W4:Y:S01]  /*b0f0*/  LDL.LU R106, [R1+0x48] ;  /* 0x00004800016a7983 */ /* 0x000f220000300800 */
[----:B------:R-:W-:-:S03]  /*b100*/  FFMA R59, R122, UR60, -R24 ;  /* 0x0000003c7a3b7c23 */ /* 0x000fc60008000818 */
[----:B------:R-:W3:Y:S01]  /*b110*/  LDL.LU R103, [R1+0x3c] ;  /* 0x00003c0001677983 */ /* 0x000ee20000300800 */
[----:B------:R-:W-:Y:S01]  /*b120*/  @!P5 FMUL R56, R56, 0.5 ;  /* 0x3f0000003838d820 */ /* 0x000fe20000400000 */
[--C-:B------:R-:W-:Y:S02]  /*b130*/  FFMA R80, R111, UR60, -R24.reuse ;  /* 0x0000003c6f507c23 */ /* 0x100fe40008000818 */
[----:B------:R-:W4:Y:S01]  /*b140*/  LDL.LU R107, [R1+0x38] ;  /* 0x00003800016b7983 */ /* 0x000f220000300800 */
[----:B------:R-:W-:-:S03]  /*b150*/  FFMA R81, R114, UR60, -R24 ;  /* 0x0000003c72517c23 */ /* 0x000fc60008000818 */
[----:B------:R-:W3:Y:S01]  /*b160*/  LDL.LU R110, [R1+0x2c] ;  /* 0x00002c00016e7983 */ /* 0x000ee20000300800 */
[----:B------:R-:W-:-:S03]  /*b170*/  FFMA R82, R115, UR60, -R24 ;  /* 0x0000003c73527c23 */ /* 0x000fc60008000818 */
[----:B------:R-:W4:Y:S01]  /*b180*/  LDL.LU R122, [R1+0x28] ;  /* 0x00002800017a7983 */ /* 0x000f220000300800 */
[----:B------:R-:W-:-:S03]  /*b190*/  FFMA R83, R118, UR60, -R24 ;  /* 0x0000003c76537c23 */ /* 0x000fc60008000818 */
[----:B------:R-:W3:Y:S01]  /*b1a0*/  LDL.LU R111, [R1+0x1c] ;  /* 0x00001c00016f7983 */ /* 0x000ee20000300800 */
[----:B------:R-:W-:Y:S01]  /*b1b0*/  FFMA R57, R86, UR60, -R24 ;  /* 0x0000003c56397c23 */ /* 0x000fe20008000818 */
[----:B--2---:R-:W-:Y:S02]  /*b1c0*/  @!P4 FMUL R54, R54, R54 ;  /* 0x000000363636c220 */ /* 0x004fe40000400000 */
[----:B------:R-:W2:Y:S01]  /*b1d0*/  LDL.LU R114, [R1+0x18] ;  /* 0x0000180001727983 */ /* 0x000ea20000300800 */
[----:B------:R-:W-:Y:S01]  /*b1e0*/  @!P3 FMUL R53, R53, 0.5 ;  /* 0x3f0000003535b820 */ /* 0x000fe20000400000 */
[----:B------:R-:W-:Y:S02]  /*b1f0*/  FSETP.GEU.AND P4, PT, R68, -126, PT ;  /* 0xc2fc00004400780b */ /* 0x000fe40003f8e000 */
[----:B------:R-:W4:Y:S01]  /*b200*/  LDL.LU R115, [R1+0xc] ;  /* 0x00000c0001737983 */ /* 0x000f220000300800 */
[----:B------:R-:W1:Y:S03]  /*b210*/  MUFU.EX2 R56, R56 ;  /* 0x0000003800387308 */ /* 0x000e660000000800 */
[----:B------:R-:W3:Y:S01]  /*b220*/  LDL.LU R118, [R1+0x8] ;  /* 0x0000080001767983 */ /* 0x000ee20000300800 */
[----:B------:R-:W-:Y:S01]  /*b230*/  @!P2 FMUL R52, R52, 0.5 ;  /* 0x3f0000003434a820 */ /* 0x000fe20000400000 */
[----:B-1----:R-:W-:Y:S01]  /*b240*/  @!P6 FMUL R43, R43, R43 ;  /* 0x0000002b2b2be220 */ /* 0x002fe20000400000 */
[----:B------:R-:W-:-:S02]  /*b250*/  FSETP.GEU.AND P6, PT, R57, -126, PT ;  /* 0xc2fc00003900780b */ /* 0x000fc40003fce000 */
[----:B------:R-:W1:Y:S02]  /*b260*/  MUFU.EX2 R53, R53 ;  /* 0x0000003500357308 */ /* 0x000e640000000800 */
[----:B------:R-:W-:-:S06]  /*b270*/  @!P4 FMUL R68, R68, 0.5 ;  /* 0x3f0000004444c820 */ /* 0x000fcc0000400000 */
[----:B------:R-:W1:Y:S01]  /*b280*/  MUFU.EX2 R52, R52 ;  /* 0x0000003400347308 */ /* 0x000e620000000800 */
[----:B------:R-:W-:Y:S02]  /*b290*/  @!P5 FMUL R56, R56, R56 ;  /* 0x000000383838d220 */ /* 0x000fe40000400000 */
[----:B------:R-:W-:Y:S01]  /*b2a0*/  @!P6 FMUL R57, R57, 0.5 ;  /* 0x3f0000003939e820 */ /* 0x000fe20000400000 */
[--C-:B------:R-:W-:Y:S01]  /*b2b0*/  FFMA R58, R91, UR60, -R24.reuse ;  /* 0x0000003c5b3a7c23 */ /* 0x100fe20008000818 */
[----:B------:R-:W-:Y:S01]  /*b2c0*/  FSETP.GEU.AND P5, PT, R69, -126, PT ;  /* 0xc2fc00004500780b */ /* 0x000fe20003fae000 */
[----:B------:R-:W-:Y:S02]  /*b2d0*/  FFMA R90, R90, UR60, -R24 ;  /* 0x0000003c5a5a7c23 */ /* 0x000fe40008000818 */
[----:B------:R-:W1:Y:S02]  /*b2e0*/  MUFU.EX2 R68, R68 ;  /* 0x0000004400447308 */ /* 0x000e640000000800 */
[----:B-1----:R-:W-:Y:S01]  /*b2f0*/  @!P3 FMUL R53, R53, R53 ;  /* 0x000000353535b220 */ /* 0x002fe20000400000 */
[----:B------:R-:W-:-:S05]  /*b300*/  FSETP.GEU.AND P3, PT, R58, -126, PT ;  /* 0xc2fc00003a00780b */ /* 0x000fca0003f6e000 */
[----:B------:R-:W1:Y:S01]  /*b310*/  MUFU.EX2 R57, R57 ;  /* 0x0000003900397308 */ /* 0x000e620000000800 */
[----:B------:R-:W-:Y:S01]  /*b320*/  @!P2 FMUL R52, R52, R52 ;  /* 0x000000343434a220 */ /* 0x000fe20000400000 */
[----:B------:R-:W-:Y:S01]  /*b330*/  FSETP.GEU.AND P2, PT, R90, -126, PT ;  /* 0xc2fc00005a00780b */ /* 0x000fe20003f4e000 */
[----:B------:R-:W-:Y:S01]  /*b340*/  @!P5 FMUL R69, R69, 0.5 ;  /* 0x3f0000004545d820 */ /* 0x000fe20000400000 */
[----:B------:R-:W-:-:S04]  /*b350*/  FFMA R77, R138, UR60, -R24 ;  /* 0x0000003c8a4d7c23 */ /* 0x000fc80008000818 */
[----:B------:R-:W-:Y:S01]  /*b360*/  @!P3 FMUL R58, R58, 0.5 ;  /* 0x3f0000003a3ab820 */ /* 0x000fe20000400000 */
[----:B------:R-:W-:Y:S01]  /*b370*/  @!P4 FMUL R68, R68, R68 ;  /* 0x000000444444c220 */ /* 0x000fe20000400000 */
[----:B------:R-:W-:Y:S01]  /*b380*/  FSETP.GEU.AND P4, PT, R77, -126, PT ;  /* 0xc2fc00004d00780b */ /* 0x000fe20003f8e000 */
[----:B------:R-:W1:Y:S01]  /*b390*/  MUFU.EX2 R69, R69 ;  /* 0x0000004500457308 */ /* 0x000e620000000800 */
[----:B------:R-:W-:-:S03]  /*b3a0*/  FFMA R25, R55, UR60, -R24 ;  /* 0x0000003c37197c23 */ /* 0x000fc60008000818 */
[----:B------:R-:W-:Y:S01]  /*b3b0*/  @!P2 FMUL R90, R90, 0.5 ;  /* 0x3f0000005a5aa820 */ /* 0x000fe20000400000 */
[----:B-1----:R-:W-:Y:S01]  /*b3c0*/  @!P6 FMUL R57, R57, R57 ;  /* 0x000000393939e220 */ /* 0x002fe20000400000 */
[----:B------:R-:W-:Y:S02]  /*b3d0*/  FSETP.GEU.AND P6, PT, R73, -126, PT ;  /* 0xc2fc00004900780b */ /* 0x000fe40003fce000 */
[----:B------:R-:W1:Y:S08]  /*b3e0*/  MUFU.EX2 R55, R90 ;  /* 0x0000005a00377308 */ /* 0x000e700000000800 */
[----:B------:R-:W1:Y:S01]  /*b3f0*/  MUFU.EX2 R58, R58 ;  /* 0x0000003a003a7308 */ /* 0x000e620000000800 */
[----:B------:R-:W-:Y:S01]  /*b400*/  @!P4 FMUL R77, R77, 0.5 ;  /* 0x3f0000004d4dc820 */ /* 0x000fe20000400000 */
[----:B------:R-:W-:Y:S01]  /*b410*/  FFMA R88, R123, UR60, -R24 ;  /* 0x0000003c7b587c23 */ /* 0x000fe20008000818 */
[----:B------:R-:W-:Y:S01]  /*b420*/  @!P5 FMUL R69, R69, R69 ;  /* 0x000000454545d220 */ /* 0x000fe20000400000 */
[----:B------:R-:W-:-:S03]  /*b430*/  @!P6 FMUL R73, R73, 0.5 ;  /* 0x3f0000004949e820 */ /* 0x000fc60000400000 */
[----:B------:R-:W-:Y:S01]  /*b440*/  FSETP.GEU.AND P5, PT, R88, -126, PT ;  /* 0xc2fc00005800780b */ /* 0x000fe20003fae000 */
[----:B------:R-:W1:Y:S02]  /*b450*/  MUFU.EX2 R77, R77 ;  /* 0x0000004d004d7308 */ /* 0x000e640000000800 */
[----:B-1----:R-:W-:Y:S01]  /*b460*/  @!P2 FMUL R55, R55, R55 ;  /* 0x000000373737a220 */ /* 0x002fe20000400000 */
[----:B------:R-:W-:-:S05]  /*b470*/  FSETP.GEU.AND P2, PT, R59, -126, PT ;  /* 0xc2fc00003b00780b */ /* 0x000fca0003f4e000 */
[----:B------:R-:W1:Y:S01]  /*b480*/  MUFU.EX2 R73, R73 ;  /* 0x0000004900497308 */ /* 0x000e620000000800 */
[----:B------:R-:W-:Y:S01]  /*b490*/  @!P3 FMUL R58, R58, R58 ;  /* 0x0000003a3a3ab220 */ /* 0x000fe20000400000 */
[----:B------:R-:W-:Y:S02]  /*b4a0*/  FSETP.GEU.AND P3, PT, R70, -126, PT ;  /* 0xc2fc00004600780b */ /* 0x000fe40003f6e000 */
[----:B------:R-:W-:-:S04]  /*b4b0*/  @!P5 FMUL R88, R88, 0.5 ;  /* 0x3f0000005858d820 */ /* 0x000fc80000400000 */
[----:B------:R-:W-:Y:S01]  /*b4c0*/  @!P2 FMUL R59, R59, 0.5 ;  /* 0x3f0000003b3ba820 */ /* 0x000fe20000400000 */
[----:B------:R-:W-:Y:S01]  /*b4d0*/  @!P4 FMUL R77, R77, R77 ;  /* 0x0000004d4d4dc220 */ /* 0x000fe20000400000 */
[----:B------:R-:W-:Y:S01]  /*b4e0*/  FSETP.GEU.AND P4, PT, R94, -126, PT ;  /* 0xc2fc00005e00780b */ /* 0x000fe20003f8e000 */
[----:B------:R-:W1:Y:S04]  /*b4f0*/  MUFU.EX2 R88, R88 ;  /* 0x0000005800587308 */ /* 0x000e680000000800 */
[----:B------:R-:W-:Y:S01]  /*b500*/  @!P3 FMUL R70, R70, 0.5 ;  /* 0x3f0000004646b820 */ /* 0x000fe20000400000 */
[----:B-1----:R-:W-:Y:S01]  /*b510*/  @!P6 FMUL R73, R73, R73 ;  /* 0x000000494949e220 */ /* 0x002fe20000400000 */
[----:B------:R-:W-:Y:S02]  /*b520*/  FSETP.GEU.AND P6, PT, R74, -126, PT ;  /* 0xc2fc00004a00780b */ /* 0x000fe40003fce000 */
[----:B------:R-:W1:Y:S08]  /*b530*/  MUFU.EX2 R59, R59 ;  /* 0x0000003b003b7308 */ /* 0x000e700000000800 */
[----:B------:R-:W1:Y:S01]  /*b540*/  MUFU.EX2 R70, R70 ;  /* 0x0000004600467308 */ /* 0x000e620000000800 */
[----:B------:R-:W-:Y:S01]  /*b550*/  @!P4 FMUL R94, R94, 0.5 ;  /* 0x3f0000005e5ec820 */ /* 0x000fe20000400000 */
[----:B------:R-:W-:Y:S01]  /*b560*/  @!P5 FMUL R88, R88, R88 ;  /* 0x000000585858d220 */ /* 0x000fe20000400000 */
[----:B------:R-:W-:Y:S01]  /*b570*/  @!P6 FMUL R74, R74, 0.5 ;  /* 0x3f0000004a4ae820 */ /* 0x000fe20000400000 */
[--C-:B------:R-:W-:Y:S01]  /*b580*/  FFMA R84, R126, UR60, -R24.reuse ;  /* 0x0000003c7e547c23 */ /* 0x100fe20008000818 */
[----:B------:R-:W-:Y:S01]  /*b590*/  FFMA R85, R139, UR60, -R24 ;  /* 0x0000003c8b557c23 */ /* 0x000fe20008000818 */
[----:B------:R-:W-:-:S02]  /*b5a0*/  FSETP.GEU.AND P5, PT, R75, -126, PT ;  /* 0xc2fc00004b00780b */ /* 0x000fc40003fae000 */
        /* <DEDUP_REMOVED lines=11> */
[----:B------:R-:W1:Y:S04]  /*b660*/  MUFU.EX2 R75, R75 ;  /* 0x0000004b004b7308 */ /* 0x000e680000000800 */
[----:B------:R-:W-:Y:S01]  /*b670*/  @!P3 FMUL R84, R84, 0.5 ;  /* 0x3f0000005454b820 */ /* 0x000fe20000400000 */
[----:B-1----:R-:W-:Y:S01]  /*b680*/  @!P6 FMUL R74, R74, R74 ;  /* 0x0000004a4a4ae220 */ /* 0x002fe20000400000 */
[----:B------:R-:W-:Y:S02]  /*b690*/  FSETP.GEU.AND P6, PT, R76, -126, PT ;  /* 0xc2fc00004c00780b */ /* 0x000fe40003fce000 */
[----:B------:R-:W1:Y:S01]  /*b6a0*/  MUFU.EX2 R85, R85 ;  /* 0x0000005500557308 */ /* 0x000e620000000800 */
[----:B------:R-:W-:-:S07]  /*b6b0*/  FFMA R63, R87, UR60, -R24 ;  /* 0x0000003c573f7c23 */ /* 0x000fce0008000818 */
[----:B------:R-:W1:Y:S01]  /*b6c0*/  MUFU.EX2 R84, R84 ;  /* 0x0000005400547308 */ /* 0x000e620000000800 */
[----:B------:R-:W-:Y:S01]  /*b6d0*/  @!P4 FMUL R80, R80, 0.5 ;  /* 0x3f0000005050c820 */ /* 0x000fe20000400000 */
[--C-:B------:R-:W-:Y:S01]  /*b6e0*/  FFMA R87, R143, UR60, -R24.reuse ;  /* 0x0000003c8f577c23 */ /* 0x100fe20008000818 */
[----:B------:R-:W-:Y:S01]  /*b6f0*/  @!P5 FMUL R75, R75, R75 ;  /* 0x0000004b4b4bd220 */ /* 0x000fe20000400000 */
[----:B------:R-:W-:Y:S01]  /*b700*/  @!P6 FMUL R76, R76, 0.5 ;  /* 0x3f0000004c4ce820 */ /* 0x000fe20000400000 */
[----:B------:R-:W-:Y:S02]  /*b710*/  FFMA R86, R127, UR60, -R24 ;  /* 0x0000003c7f567c23 */ /* 0x000fe40008000818 */
[----:B------:R-:W-:Y:S01]  /*b720*/  FSETP.GEU.AND P5, PT, R87, -126, PT ;  /* 0xc2fc00005700780b */ /* 0x000fe20003fae000 */
[----:B------:R-:W1:Y:S02]  /*b730*/  MUFU.EX2 R80, R80 ;  /* 0x0000005000507308 */ /* 0x000e640000000800 */
[----:B-1----:R-:W-:Y:S01]  /*b740*/  @!P2 FMUL R85, R85, R85 ;  /* 0x000000555555a220 */ /* 0x002fe20000400000 */
[----:B------:R-:W-:-:S05]  /*b750*/  FSETP.GEU.AND P2, PT, R71, -126, PT ;  /* 0xc2fc00004700780b */ /* 0x000fca0003f4e000 */
[----:B------:R-:W1:Y:S01]  /*b760*/  MUFU.EX2 R76, R76 ;  /* 0x0000004c004c7308 */ /* 0x000e620000000800 */
[----:B------:R-:W-:Y:S01]  /*b770*/  @!P3 FMUL R84, R84, R84 ;  /* 0x000000545454b220 */ /* 0x000fe20000400000 */
[----:B------:R-:W-:Y:S02]  /*b780*/  FSETP.GEU.AND P3, PT, R86, -126, PT ;  /* 0xc2fc00005600780b */ /* 0x000fe40003f6e000 */
[----:B------:R-:W-:Y:S01]  /*b790*/  @!P5 FMUL R87, R87, 0.5 ;  /* 0x3f0000005757d820 */ /* 0x000fe20000400000 */
[----:B------:R-:W-:-:S03]  /*b7a0*/  FFMA R89, R130, UR60, -R24 ;  /* 0x0000003c82597c23 */ /* 0x000fc60008000818 */
        /* <DEDUP_REMOVED lines=15> */
[----:B------:R-:W1:Y:S01]  /*b8a0*/  MUFU.EX2 R81, R81 ;  /* 0x0000005100517308 */ /* 0x000e620000000800 */
[----:B------:R-:W-:Y:S01]  /*b8b0*/  FADD R28, R9, R55 ;  /* 0x00000037091c7221 */ /* 0x000fe20000000000 */
[----:B------:R-:W-:Y:S01]  /*b8c0*/  FADD R26, R18, R59 ;  /* 0x0000003b121a7221 */ /* 0x000fe20000000000 */
[----:B-1----:R-:W-:Y:S01]  /*b8d0*/  @!P2 FMUL R71, R71, R71 ;  /* 0x000000474747a220 */ /* 0x002fe20000400000 */
[----:B------:R-:W-:Y:S02]  /*b8e0*/  FSETP.GEU.AND P2, PT, R79, -126, PT ;  /* 0xc2fc00004f00780b */ /* 0x000fe40003f4e000 */
[----:B------:R-:W-:Y:S02]  /*b8f0*/  FADD R34, R28, R26 ;  /* 0x0000001a1c227221 */ /* 0x000fe40000000000 */
[----:B------:R-:W1:Y:S01]  /*b900*/  MUFU.EX2 R89, R89 ;  /* 0x0000005900597308 */ /* 0x000e620000000800 */
[----:B------:R-:W-:Y:S01]  /*b910*/  @!P3 FMUL R86, R86, R86 ;  /* 0x000000565656b220 */ /* 0x000fe20000400000 */
[----:B------:R-:W-:Y:S01]  /*b920*/  FSETP.GEU.AND P3, PT, R66, -126, PT ;  /* 0xc2fc00004200780b */ /* 0x000fe20003f6e000 */
[----:B------:R-:W-:Y:S01]  /*b930*/  FADD R28, R14, R73 ;  /* 0x000000490e1c7221 */ /* 0x000fe20000000000 */
[----:B------:R-:W-:Y:S01]  /*b940*/  FADD R26, R42, R77 ;  /* 0x0000004d2a1a7221 */ /* 0x000fe20000000000 */
[----:B------:R-:W-:-:S03]  /*b950*/  FFMA R67, R147, UR60, -R24 ;  /* 0x0000003c93437c23 */ /* 0x000fc60008000818 */
[----:B------:R-:W-:Y:S01]  /*b960*/  FADD R32, R28, R26 ;  /* 0x0000001a1c207221 */ /* 0x000fe20000000000 */
[----:B------:R-:W-:Y:S01]  /*b970*/  FADD R28, R10, R58 ;  /* 0x0000003a0a1c7221 */ /* 0x000fe20000000000 */
[----:B------:R-:W-:Y:S01]  /*b980*/  FADD R26, R19, R88 ;  /* 0x00000058131a7221 */ /* 0x000fe20000000000 */
[----:B------:R-:W-:Y:S01]  /*b990*/  @!P5 FMUL R72, R72, 0.5 ;  /* 0x3f0000004848d820 */ /* 0x000fe20000400000 */
[----:B------:R-:W-:Y:S02]  /*b9a0*/  @!P4 FMUL R81, R81, R81 ;  /* 0x000000515151c220 */ /* 0x000fe40000400000 */
[----:B------:R-:W-:Y:S01]  /*b9b0*/  FADD R30, R28, R26 ;  /* 0x0000001a1c1e7221 */ /* 0x000fe20000000000 */
[----:B------:R-:W-:Y:S01]  /*b9c0*/  FADD R28, R33, R74 ;  /* 0x0000004a211c7221 */ /* 0x000fe20000000000 */
[----:B------:R-:W-:Y:S01]  /*b9d0*/  FADD R26, R43, R85 ;  /* 0x000000552b1a7221 */ /* 0x000fe20000000000 */
[----:B------:R-:W-:Y:S01]  /*b9e0*/  @!P3 FMUL R66, R66, 0.5 ;  /* 0x3f0000004242b820 */ /* 0x000fe20000400000 */
[----:B------:R-:W-:Y:S01]  /*b9f0*/  @!P2 FMUL R79, R79, 0.5 ;  /* 0x3f0000004f4fa820 */ /* 0x000fe20000400000 */
[----:B------:R-:W-:Y:S01]  /*ba00*/  FSETP.GEU.AND P4, PT, R67, -126, PT ;  /* 0xc2fc00004300780b */ /* 0x000fe20003f8e000 */
[----:B------:R-:W1:Y:S01]  /*ba10*/  MUFU.EX2 R72, R72 ;  /* 0x0000004800487308 */ /* 0x000e620000000800 */
[----:B------:R-:W-:Y:S01]  /*ba20*/  FADD R26, R28, R26 ;  /* 0x0000001a1c1a7221 */ /* 0x000fe20000000000 */
[----:B-1----:R-:W-:Y:S01]  /*ba30*/  @!P6 FMUL R89, R89, R89 ;  /* 0x000000595959e220 */ /* 0x002fe20000400000 */
[----:B------:R-:W-:Y:S01]  /*ba40*/  FSETP.GEU.AND P6, PT, R82, -126, PT ;  /* 0xc2fc00005200780b */ /* 0x000fe20003fce000 */
[----:B------:R-:W-:Y:S01]  /*ba50*/  FADD R28, R11, R68 ;  /* 0x000000440b1c7221 */ /* 0x000fe20000000000 */
[----:B------:R-:W-:Y:S01]  /*ba60*/  FADD R50, R30, R26 ;  /* 0x0000001a1e327221 */ /* 0x000fe20000000000 */
[----:B------:R-:W-:-:S02]  /*ba70*/  FADD R26, R20, R84 ;  /* 0x00000054141a7221 */ /* 0x000fc40000000000 */
[----:B------:R-:W1:Y:S02]  /*ba80*/  MUFU.EX2 R66, R66 ;  /* 0x0000004200427308 */ /* 0x000e640000000800 */
[----:B------:R-:W-:-:S06]  /*ba90*/  FADD R30, R28, R26 ;  /* 0x0000001a1c1e7221 */ /* 0x000fcc0000000000 */
[----:B------:R-:W1:Y:S01]  /*baa0*/  MUFU.EX2 R79, R79 ;  /* 0x0000004f004f7308 */ /* 0x000e620000000800 */
[----:B------:R-:W-:Y:S01]  /*bab0*/  FADD R28, R15, R75 ;  /* 0x0000004b0f1c7221 */ /* 0x000fe20000000000 */
[----:B------:R-:W-:Y:S01]  /*bac0*/  FADD R26, R52, R76 ;  /* 0x0000004c341a7221 */ /* 0x000fe20000000000 */
[----:B------:R-:W-:Y:S01]  /*bad0*/  @!P4 FMUL R67, R67, 0.5 ;  /* 0x3f0000004343c820 */ /* 0x000fe20000400000 */
[----:B------:R-:W-:Y:S01]  /*bae0*/  FFMA R91, R134, UR60, -R24 ;  /* 0x0000003c865b7c23 */ /* 0x000fe20008000818 */
[----:B------:R-:W-:Y:S01]  /*baf0*/  @!P6 FMUL R82, R82, 0.5 ;  /* 0x3f0000005252e820 */ /* 0x000fe20000400000 */
[----:B------:R-:W-:Y:S01]  /*bb00*/  FADD R26, R28, R26 ;  /* 0x0000001a1c1a7221 */ /* 0x000fe20000000000 */
[----:B------:R-:W-:Y:S01]  /*bb10*/  @!P5 FMUL R72, R72, R72 ;  /* 0x000000484848d220 */ /* 0x000fe20000400000 */
[----:B------:R-:W-:Y:S01]  /*bb20*/  FFMA R65, R150, UR60, -R24 ;  /* 0x0000003c96417c23 */ /* 0x000fe20008000818 */
[----:B------:R-:W-:Y:S01]  /*bb30*/  FSETP.GEU.AND P5, PT, R91, -126, PT ;  /* 0xc2fc00005b00780b */ /* 0x000fe20003fae000 */
[----:B------:R-:W1:Y:S01]  /*bb40*/  MUFU.EX2 R67, R67 ;  /* 0x0000004300437308 */ /* 0x000e620000000800 */
[----:B------:R-:W-:Y:S01]  /*bb50*/  FADD R47, R30, R26 ;  /* 0x0000001a1e2f7221 */ /* 0x000fe20000000000 */
[----:B------:R-:W-:Y:S01]  /*bb60*/  FADD R28, R27, R69 ;  /* 0x000000451b1c7221 */ /* 0x000fe20000000000 */
[----:B------:R-:W-:Y:S01]  /*bb70*/  FADD R26, R21, R86 ;  /* 0x00000056151a7221 */ /* 0x000fe20000000000 */
[----:B-1----:R-:W-:Y:S01]  /*bb80*/  @!P3 FMUL R66, R66, R66 ;  /* 0x000000424242b220 */ /* 0x002fe20000400000 */
[----:B------:R-:W-:Y:S01]  /*bb90*/  FADD R51, R34, R32 ;  /* 0x0000002022337221 */ /* 0x000fe20000000000 */
[----:B------:R-:W-:Y:S01]  /*bba0*/  FSETP.GEU.AND P3, PT, R83, -126, PT ;  /* 0xc2fc00005300780b */ /* 0x000fe20003f6e000 */
[----:B------:R-:W-:Y:S01]  /*bbb0*/  @!P2 FMUL R79, R79, R79 ;  /* 0x0000004f4f4fa220 */ /* 0x000fe20000400000 */
[----:B------:R-:W1:Y:S01]  /*bbc0*/  MUFU.EX2 R82, R82 ;  /* 0x0000005200527308 */ /* 0x000e620000000800 */
[----:B------:R-:W-:Y:S01]  /*bbd0*/  FSETP.GEU.AND P2, PT, R65, -126, PT ;  /* 0xc2fc00004100780b */ /* 0x000fe20003f4e000 */
[----:B------:R-:W-:Y:S01]  /*bbe0*/  FADD R34, R28, R26 ;  /* 0x0000001a1c227221 */ /* 0x000fe20000000000 */
[----:B------:R-:W-:Y:S01]  /*bbf0*/  FADD R28, R35, R80 ;  /* 0x00000050231c7221 */ /* 0x000fe20000000000 */
[----:B------:R-:W-:Y:S01]  /*bc00*/  FADD R26, R53, R87 ;  /* 0x00000057351a7221 */ /* 0x000fe20000000000 */
[----:B------:R-:W-:Y:S01]  /*bc10*/  FFMA R78, R135, UR60, -R24 ;  /* 0x0000003c874e7c23 */ /* 0x000fe20008000818 */
[----:B------:R-:W-:-:S02]  /*bc20*/  @!P5 FMUL R91, R91, 0.5 ;  /* 0x3f0000005b5bd820 */ /* 0x000fc40000400000 */
[----:B------:R-:W-:Y:S01]  /*bc30*/  FADD R32, R28, R26 ;  /* 0x0000001a1c207221 */ /* 0x000fe20000000000 */
[----:B------:R-:W-:Y:S01]  /*bc40*/  FADD R28, R12, R70 ;  /* 0x000000460c1c7221 */ /* 0x000fe20000000000 */
[----:B------:R-:W-:Y:S01]  /*bc50*/  FADD R26, R22, R89 ;  /* 0x00000059161a7221 */ /* 0x000fe20000000000 */
[----:B------:R-:W-:Y:S01]  /*bc60*/  @!P4 FMUL R67, R67, R67 ;  /* 0x000000434343c220 */ /* 0x000fe20000400000 */
[----:B------:R-:W-:Y:S02]  /*bc70*/  @!P3 FMUL R83, R83, 0.5 ;  /* 0x3f0000005353b820 */ /* 0x000fe40000400000 */
[----:B------:R-:W-:Y:S01]  /*bc80*/  FADD R30, R28, R26 ;  /* 0x0000001a1c1e7221 */ /* 0x000fe20000000000 */
[----:B------:R-:W-:Y:S01]  /*bc90*/  FADD R28, R16, R81 ;  /* 0x00000051101c7221 */ /* 0x000fe20000000000 */
[----:B------:R-:W-:Y:S01]  /*bca0*/  FADD R26, R54, R66 ;  /* 0x00000042361a7221 */ /* 0x000fe20000000000 */
[----:B------:R-:W-:Y:S01]  /*bcb0*/  @!P2 FMUL R65, R65, 0.5 ;  /* 0x3f0000004141a820 */ /* 0x000fe20000400000 */
[----:B------:R-:W-:Y:S01]  /*bcc0*/  FSETP.GEU.AND P4, PT, R78, -126, PT ;  /* 0xc2fc00004e00780b */ /* 0x000fe20003f8e000 */
[----:B------:R-:W2:Y:S01]  /*bcd0*/  MUFU.EX2 R91, R91 ;  /* 0x0000005b005b7308 */ /* 0x000ea20000000800 */
[----:B------:R-:W-:Y:S01]  /*bce0*/  FADD R26, R28, R26 ;  /* 0x0000001a1c1a7221 */ /* 0x000fe20000000000 */
[----:B-1----:R-:W-:Y:S01]  /*bcf0*/  @!P6 FMUL R82, R82, R82 ;  /* 0x000000525252e220 */ /* 0x002fe20000400000 */
[----:B------:R-:W-:Y:S01]  /*bd00*/  FSETP.GEU.AND P6, PT, R25, -126, PT ;  /* 0xc2fc00001900780b */ /* 0x000fe20003fce000 */
[----:B------:R-:W-:Y:S01]  /*bd10*/  FADD R46, R34, R32 ;  /* 0x00000020222e7221 */ /* 0x000fe20000000000 */
[----:B------:R-:W-:Y:S01]  /*bd20*/  FADD R34, R30, R26 ;  /* 0x0000001a1e227221 */ /* 0x000fe20000000000 */
[----:B------:R-:W-:-:S02]  /*bd30*/  FADD R28, R29, R94 ;  /* 0x0000005e1d1c7221 */ /* 0x000fc40000000000 */
[----:B------:R-:W1:Y:S01]  /*bd40*/  MUFU.EX2 R83, R83 ;  /* 0x0000005300537308 */ /* 0x000e620000000800 */
[----:B------:R-:W-:-:S07]  /*bd50*/  FADD R26, R23, R79 ;  /* 0x0000004f171a7221 */ /* 0x000fce0000000000 */
[----:B------:R-:W4:Y:S01]  /*bd60*/  MUFU.EX2 R65, R65 ;  /* 0x0000004100417308 */ /* 0x000f220000000800 */
[----:B------:R-:W-:Y:S01]  /*bd70*/  FADD R30, R28, R26 ;  /* 0x0000001a1c1e7221 */ /* 0x000fe20000000000 */
[----:B------:R-:W-:Y:S01]  /*bd80*/  FADD R28, R37, R82 ;  /* 0x00000052251c7221 */ /* 0x000fe20000000000 */
[----:B------:R-:W-:Y:S01]  /*bd90*/  FADD R26, R56, R67 ;  /* 0x00000043381a7221 */ /* 0x000fe20000000000 */
[----:B------:R-:W-:Y:S01]  /*bda0*/  @!P4 FMUL R78, R78, 0.5 ;  /* 0x3f0000004e4ec820 */ /* 0x000fe20000400000 */
[----:B------:R-:W-:Y:S01]  /*bdb0*/  @!P6 FMUL R25, R25, 0.5 ;  /* 0x3f0000001919e820 */ /* 0x000fe20000400000 */
[----:B--2---:R-:W-:Y:S01]  /*bdc0*/  @!P5 FMUL R91, R91, R91 ;  /* 0x0000005b5b5bd220 */ /* 0x004fe20000400000 */
[----:B------:R-:W-:-:S03]  /*bdd0*/  FADD R26, R28, R26 ;  /* 0x0000001a1c1a7221 */ /* 0x000fc60000000000 */
[----:B------:R-:W2:Y:S01]  /*bde0*/  MUFU.EX2 R78, R78 ;  /* 0x0000004e004e7308 */ /* 0x000ea20000000800 */
[----:B------:R-:W-:Y:S01]  /*bdf0*/  FADD R38, R30, R26 ;  /* 0x0000001a1e267221 */ /* 0x000fe20000000000 */
[----:B------:R-:W-:Y:S01]  /*be00*/  FADD R26, R13, R71 ;  /* 0x000000470d1a7221 */ /* 0x000fe20000000000 */
[----:B-1----:R-:W-:-:S05]  /*be10*/  @!P3 FMUL R83, R83, R83 ;  /* 0x000000535353b220 */ /* 0x002fca0000400000 */
[----:B------:R1:W-:Y:S01]  /*be20*/  MUFU.EX2 R39, R25 ;  /* 0x0000001900277308 */ /* 0x0003e20000000800 */
[----:B----4-:R-:W-:Y:S01]  /*be30*/  @!P2 FMUL R65, R65, R65 ;  /* 0x000000414141a220 */ /* 0x010fe20000400000 */
[----:B-1----:R-:W-:-:S04]  /*be40*/  FADD R25, R40, R91 ;  /* 0x0000005b28197221 */ /* 0x002fc80000000000 */
[----:B------:R-:W-:Y:S01]  /*be50*/  FADD R28, R26, R25 ;  /* 0x000000191a1c7221 */ /* 0x000fe20000000000 */
[----:B------:R-:W-:Y:S01]  /*be60*/  FADD R26, R17, R83 ;  /* 0x00000053111a7221 */ /* 0x000fe20000000000 */
[----:B------:R-:W-:-:S04]  /*be70*/  FADD R25, R57, R65 ;  /* 0x0000004139197221 */ /* 0x000fc80000000000 */
[----:B------:R-:W-:Y:S01]  /*be80*/  FADD R26, R26, R25 ;  /* 0x000000191a1a7221 */ /* 0x000fe20000000000 */
[----:B------:R-:W-:Y:S01]  /*be90*/  FMUL R25, R36, UR60 ;  /* 0x0000003c24197c20 */ /* 0x000fe20008400000 */
[----:B--2---:R-:W-:-:S04]  /*bea0*/  @!P4 FMUL R78, R78, R78 ;  /* 0x0000004e4e4ec220 */ /* 0x004fc80000400000 */
[----:B------:R-:W-:-:S13]  /*beb0*/  FSETP.GEU.AND P4, PT, R25, -126, PT ;  /* 0xc2fc00001900780b */ /* 0x000fda0003f8e000 */
[----:B------:R-:W-:-:S06]  /*bec0*/  @!P4 FMUL R25, R25, 0.5 ;  /* 0x3f0000001919c820 */ /* 0x000fcc0000400000 */
[----:B------:R-:W1:Y:S01]  /*bed0*/  MUFU.EX2 R25, R25 ;  /* 0x0000001900197308 */ /* 0x000e620000000800 */
[--C-:B------:R-:W-:Y:S01]  /*bee0*/  FFMA R90, R119, UR60, -R24.reuse ;  /* 0x0000003c775a7c23 */ /* 0x100fe20008000818 */
[----:B------:R-:W-:Y:S01]  /*bef0*/  FFMA R24, R151, UR60, -R24 ;  /* 0x0000003c97187c23 */ /* 0x000fe20008000818 */
[----:B-1----:R-:W-:-:S04]  /*bf00*/  @!P4 FMUL R25, R25, R25 ;  /* 0x000000191919c220 */ /* 0x002fc80000400000 */
[-C--:B---3--:R-:W-:Y:S01]  /*bf10*/  FMUL R118, R118, R25.reuse ;  /* 0x0000001976767220 */ /* 0x088fe20000400000 */
[-C--:B------:R-:W-:Y:S01]  /*bf20*/  FMUL R115, R115, R25.reuse ;  /* 0x0000001973737220 */ /* 0x080fe20000400000 */
        /* <DEDUP_REMOVED lines=9> */
[----:B------:R-:W-:-:S02]  /*bfc0*/  FMUL R102, R102, R25 ;  /* 0x0000001966667220 */ /* 0x000fc40000400000 */
[----:B------:R-:W-:Y:S01]  /*bfd0*/  STL [R1+0x18], R114 ;  /* 0x0000187201007387 */ /* 0x000fe20000100800 */
[----:B------:R-:W-:-:S03]  /*bfe0*/  FMUL R99, R99, R25 ;  /* 0x0000001963637220 */ /* 0x000fc60000400000 */
[----:B------:R-:W-:Y:S01]  /*bff0*/  STL [R1+0x1c], R111 ;  /* 0x00001c6f01007387 */ /* 0x000fe20000100800 */
[----:B------:R-:W-:Y:S01]  /*c000*/  FSETP.GEU.AND P3, PT, R63, -126, PT ;  /* 0xc2fc00003f00780b */ /* 0x000fe20003f6e000 */
[-C--:B------:R-:W-:Y:S02]  /*c010*/  FMUL R98, R98, R25.reuse ;  /* 0x0000001962627220 */ /* 0x080fe40000400000 */
[----:B------:R-:W-:Y:S01]  /*c020*/  STL [R1+0x28], R122 ;  /* 0x0000287a01007387 */ /* 0x000fe20000100800 */
[----:B------:R-:W-:Y:S01]  /*c030*/  FSETP.GEU.AND P5, PT, R90, -126, PT ;  /* 0xc2fc00005a00780b */ /* 0x000fe20003fae000 */
[-C--:B------:R-:W-:Y:S02]  /*c040*/  FMUL R95, R95, R25.reuse ;  /* 0x000000195f5f7220 */ /* 0x080fe40000400000 */
[----:B------:R-:W-:Y:S01]  /*c050*/  STL [R1+0x2c], R110 ;  /* 0x00002c6e01007387 */ /* 0x000fe20000100800 */
[----:B------:R-:W-:Y:S01]  /*c060*/  FSETP.GEU.AND P2, PT, R24, -126, PT ;  /* 0xc2fc00001800780b */ /* 0x000fe20003f4e000 */
[----:B------:R-:W-:-:S02]  /*c070*/  FMUL R62, R62, R25 ;  /* 0x000000193e3e7220 */ /* 0x000fc40000400000 */
[----:B------:R-:W-:Y:S01]  /*c080*/  STL [R1+0x38], R107 ;  /* 0x0000386b01007387 */ /* 0x000fe20000100800 */
[----:B------:R-:W-:-:S03]  /*c090*/  FMUL R149, R149, R25 ;  /* 0x0000001995957220 */ /* 0x000fc60000400000 */
        /* <DEDUP_REMOVED lines=12> */
[----:B------:R1:W-:Y:S01]  /*c160*/  STL [R1+0x6c], R62 ;  /* 0x00006c3e01007387 */ /* 0x0003e20000100800 */
[----:B------:R-:W-:-:S03]  /*c170*/  FMUL R133, R133, R25 ;  /* 0x0000001985857220 */ /* 0x000fc60000400000 */
[----:B------:R2:W-:Y:S01]  /*c180*/  STL [R1+0x78], R149 ;  /* 0x0000789501007387 */ /* 0x0005e20000100800 */
[----:B------:R-:W-:-:S03]  /*c190*/  FMUL R132, R132, R25 ;  /* 0x0000001984847220 */ /* 0x000fc60000400000 */
[----:B------:R2:W-:Y:S01]  /*c1a0*/  STL [R1+0x7c], R148 ;  /* 0x00007c9401007387 */ /* 0x0005e20000100800 */
[----:B------:R-:W-:-:S03]  /*c1b0*/  FMUL R235, R235, R25 ;  /* 0x00000019ebeb7220 */ /* 0x000fc60000400000 */
[----:B------:R2:W-:Y:S01]  /*c1c0*/  STL [R1+0x88], R145 ;  /* 0x0000889101007387 */ /* 0x0005e20000100800 */
[----:B------:R-:W-:Y:S01]  /*c1d0*/  @!P3 FMUL R63, R63, 0.5 ;  /* 0x3f0000003f3fb820 */ /* 0x000fe20000400000 */
[----:B------:R-:W-:Y:S02]  /*c1e0*/  @!P5 FMUL R90, R90, 0.5 ;  /* 0x3f0000005a5ad820 */ /* 0x000fe40000400000 */
[----:B------:R2:W-:Y:S01]  /*c1f0*/  STL [R1+0x8c], R144 ;  /* 0x00008c9001007387 */ /* 0x0005e20000100800 */
[-C--:B------:R-:W-:Y:S01]  /*c200*/  FMUL R234, R234, R25.reuse ;  /* 0x00000019eaea7220 */ /* 0x080fe20000400000 */
[-C--:B------:R-:W-:Y:S02]  /*c210*/  FMUL R233, R233, R25.reuse ;  /* 0x00000019e9e97220 */ /* 0x080fe40000400000 */
[----:B------:R2:W-:Y:S01]  /*c220*/  STL [R1+0x98], R141 ;  /* 0x0000988d01007387 */ /* 0x0005e20000100800 */
[----:B------:R-:W-:Y:S01]  /*c230*/  @!P2 FMUL R24, R24, 0.5 ;  /* 0x3f0000001818a820 */ /* 0x000fe20000400000 */
[----:B------:R-:W-:-:S02]  /*c240*/  FMUL R232, R232, R25 ;  /* 0x00000019e8e87220 */ /* 0x000fc40000400000 */
[----:B------:R2:W-:Y:S01]  /*c250*/  STL [R1+0x9c], R140 ;  /* 0x00009c8c01007387 */ /* 0x0005e20000100800 */
[----:B------:R-:W-:-:S03]  /*c260*/  FMUL R231, R231, R25 ;  /* 0x00000019e7e77220 */ /* 0x000fc60000400000 */
[----:B------:R2:W-:Y:S01]  /*c270*/  STL [R1+0xa8], R137 ;  /* 0x0000a88901007387 */ /* 0x0005e20000100800 */
[----:B------:R-:W-:-:S03]  /*c280*/  FMUL R230, R230, R25 ;  /* 0x00000019e6e67220 */ /* 0x000fc60000400000 */
[----:B------:R2:W-:Y:S01]  /*c290*/  STL [R1+0xac], R133 ;  /* 0x0000ac8501007387 */ /* 0x0005e20000100800 */
[----:B------:R-:W-:-:S03]  /*c2a0*/  FMUL R229, R229, R25 ;  /* 0x00000019e5e57220 */ /* 0x000fc60000400000 */
[----:B------:R2:W-:Y:S01]  /*c2b0*/  STL [R1+0xb8], R132 ;  /* 0x0000b88401007387 */ /* 0x0005e20000100800 */
[----:B------:R-:W3:Y:S01]  /*c2c0*/  MUFU.EX2 R63, R63 ;  /* 0x0000003f003f7308 */ /* 0x000ee20000000800 */
[-C--:B------:R-:W-:Y:S02]  /*c2d0*/  FMUL R228, R228, R25.reuse ;  /* 0x00000019e4e47220 */ /* 0x080fe40000400000 */
[----:B------:R2:W-:Y:S01]  /*c2e0*/  STL [R1+0xbc], R235 ;  /* 0x0000bceb01007387 */ /* 0x0005e20000100800 */
[----:B------:R-:W-:-:S03]  /*c2f0*/  FMUL R227, R227, R25 ;  /* 0x00000019e3e37220 */ /* 0x000fc60000400000 */
[----:B------:R2:W-:Y:S01]  /*c300*/  STL [R1+0xc8], R234 ;  /* 0x0000c8ea01007387 */ /* 0x0005e20000100800 */
[----:B------:R-:W4:Y:S01]  /*c310*/  MUFU.EX2 R90, R90 ;  /* 0x0000005a005a7308 */ /* 0x000f220000000800 */
[-C--:B------:R-:W-:Y:S02]  /*c320*/  FMUL R226, R226, R25.reuse ;  /* 0x00000019e2e27220 */ /* 0x080fe40000400000 */
[----:B------:R2:W-:Y:S01]  /*c330*/  STL [R1+0xcc], R233 ;  /* 0x0000cce901007387 */ /* 0x0005e20000100800 */
[----:B------:R-:W-:-:S03]  /*c340*/  FMUL R225, R225, R25 ;  /* 0x00000019e1e17220 */ /* 0x000fc60000400000 */
[----:B------:R2:W-:Y:S01]  /*c350*/  STL [R1+0xd8], R232 ;  /* 0x0000d8e801007387 */ /* 0x0005e20000100800 */
[----:B------:R-:W1:Y:S01]  /*c360*/  MUFU.EX2 R64, R24 ;  /* 0x0000001800407308 */ /* 0x000e620000000800 */
[-C--:B------:R-:W-:Y:S02]  /*c370*/  FMUL R224, R224, R25.reuse ;  /* 0x00000019e0e07220 */ /* 0x080fe40000400000 */
[----:B------:R2:W-:Y:S01]  /*c380*/  STL [R1+0xdc], R231 ;  /* 0x0000dce701007387 */ /* 0x0005e20000100800 */
        /* <DEDUP_REMOVED lines=20> */
[----:B------:R-:W-:Y:S01]  /*c4d0*/  FADD R36, R28, R26 ;  /* 0x0000001a1c247221 */ /* 0x000fe20000000000 */
[-C--:B------:R-:W-:Y:S02]  /*c4e0*/  FMUL R213, R213, R25.reuse ;  /* 0x00000019d5d57220 */ /* 0x080fe40000400000 */
[----:B------:R2:W-:Y:S01]  /*c4f0*/  STL [R1+0x138], R220 ;  /* 0x000138dc01007387 */ /* 0x0005e20000100800 */
[----:B------:R-:W-:Y:S01]  /*c500*/  FADD R30, R31, R72 ;  /* 0x000000481f1e7221 */ /* 0x000fe20000000000 */
[----:B------:R-:W-:Y:S02]  /*c510*/  FADD R28, R41, R78 ;  /* 0x0000004e291c7221 */ /* 0x000fe40000000000 */
[----:B------:R2:W-:Y:S01]  /*c520*/  STL [R1+0x13c], R219 ;  /* 0x00013cdb01007387 */ /* 0x0005e20000100800 */
[----:B------:R-:W-:Y:S01]  /*c530*/  FMUL R212, R212, R25 ;  /* 0x00000019d4d47220 */ /* 0x000fe20000400000 */
[----:B------:R-:W-:-:S02]  /*c540*/  @!P6 FMUL R39, R39, R39 ;  /* 0x000000272727e220 */ /* 0x000fc40000400000 */
[----:B------:R2:W-:Y:S01]  /*c550*/  STL [R1+0x148], R218 ;  /* 0x000148da01007387 */ /* 0x0005e20000100800 */
[----:B---3--:R-:W-:Y:S01]  /*c560*/  @!P3 FMUL R63, R63, R63 ;  /* 0x0000003f3f3fb220 */ /* 0x008fe20000400000 */
[----:B----4-:R-:W-:Y:S01]  /*c570*/  @!P5 FMUL R90, R90, R90 ;  /* 0x0000005a5a5ad220 */ /* 0x010fe20000400000 */
[----:B-1----:R-:W-:Y:S01]  /*c580*/  @!P2 FMUL R64, R64, R64 ;  /* 0x000000404040a220 */ /* 0x002fe20000400000 */
[----:B------:R2:W-:Y:S01]  /*c590*/  STL [R1+0x14c], R217 ;  /* 0x00014cd901007387 */ /* 0x0005e20000100800 */
[-C--:B------:R-:W-:Y:S01]  /*c5a0*/  FMUL R211, R211, R25.reuse ;  /* 0x00000019d3d37220 */ /* 0x080fe20000400000 */
[-C--:B------:R-:W-:Y:S02]  /*c5b0*/  FMUL R210, R210, R25.reuse ;  /* 0x00000019d2d27220 */ /* 0x080fe40000400000 */
[----:B------:R2:W-:Y:S01]  /*c5c0*/  STL [R1+0x158], R216 ;  /* 0x000158d801007387 */ /* 0x0005e20000100800 */
[----:B------:R-:W-:Y:S01]  /*c5d0*/  FMUL R209, R209, R25 ;  /* 0x00000019d1d17220 */ /* 0x000fe20000400000 */
[----:B------:R-:W-:-:S02]  /*c5e0*/  FADD R32, R30, R28 ;  /* 0x0000001c1e207221 */ /* 0x000fc40000000000 */
[----:B------:R2:W-:Y:S01]  /*c5f0*/  STL [R1+0x15c], R215 ;  /* 0x00015cd701007387 */ /* 0x0005e20000100800 */
[-C--:B------:R-:W-:Y:S01]  /*c600*/  FMUL R208, R208, R25.reuse ;  /* 0x00000019d0d07220 */ /* 0x080fe20000400000 */
[----:B------:R-:W-:Y:S02]  /*c610*/  FADD R30, R39, R90 ;  /* 0x0000005a271e7221 */ /* 0x000fe40000000000 */
[----:B------:R2:W-:Y:S01]  /*c620*/  STL [R1+0x168], R214 ;  /* 0x000168d601007387 */ /* 0x0005e20000100800 */
[----:B------:R-:W-:Y:S01]  /*c630*/  FADD R28, R63, R64 ;  /* 0x000000403f1c7221 */ /* 0x000fe20000000000 */
[-C--:B------:R-:W-:Y:S02]  /*c640*/  FMUL R207, R207, R25.reuse ;  /* 0x00000019cfcf7220 */ /* 0x080fe40000400000 */
[----:B------:R2:W-:Y:S01]  /*c650*/  STL [R1+0x16c], R213 ;  /* 0x00016cd501007387 */ /* 0x0005e20000100800 */
[-C--:B------:R-:W-:Y:S01]  /*c660*/  FMUL R206, R206, R25.reuse ;  /* 0x00000019cece7220 */ /* 0x080fe20000400000 */
[----:B------:R-:W-:-:S02]  /*c670*/  FMUL R205, R205, R25 ;  /* 0x00000019cdcd7220 */ /* 0x000fc40000400000 */
[----:B------:R2:W-:Y:S01]  /*c680*/  STL [R1+0x178], R212 ;  /* 0x000178d401007387 */ /* 0x0005e20000100800 */
[----:B------:R-:W-:-:S03]  /*c690*/  FMUL R204, R204, R25 ;  /* 0x00000019cccc7220 */ /* 0x000fc60000400000 */
[----:B------:R2:W-:Y:S01]  /*c6a0*/  STL [R1+0x17c], R211 ;  /* 0x00017cd301007387 */ /* 0x0005e20000100800 */
[----:B------:R-:W-:Y:S01]  /*c6b0*/  FADD R28, R30, R28 ;  /* 0x0000001c1e1c7221 */ /* 0x000fe20000000000 */
        /* <DEDUP_REMOVED lines=18> */
[----:B------:R-:W-:Y:S02]  /*c7e0*/  FADD R32, R50, R38 ;  /* 0x0000002632207221 */ /* 0x000fe40000000000 */
[----:B------:R2:W-:Y:S01]  /*c7f0*/  STL [R1+0x1c8], R202 ;  /* 0x0001c8ca01007387 */ /* 0x0005e20000100800 */
[----:B------:R-:W-:Y:S01]  /*c800*/  FADD R28, R46, R28 ;  /* 0x0000001c2e1c7221 */ /* 0x000fe20000000000 */
[----:B------:R-:W-:Y:S01]  /*c810*/  FADD R30, R47, R36 ;  /* 0x000000242f1e7221 */ /* 0x000fe20000000000 */
[----:B------:R-:W-:Y:S01]  /*c820*/  FMUL R195, R195, R25 ;  /* 0x00000019c3c37220 */ /* 0x000fe20000400000 */
[----:B------:R2:W-:Y:S04]  /*c830*/  STL [R1+0x1cc], R201 ;  /* 0x0001ccc901007387 */ /* 0x0005e80000100800 */
[----:B------:R2:W-:Y:S01]  /*c840*/  STL [R1+0x1d8], R200 ;  /* 0x0001d8c801007387 */ /* 0x0005e20000100800 */
[----:B------:R-:W-:-:S03]  /*c850*/  FADD R28, R32, R28 ;  /* 0x0000001c201c7221 */ /* 0x000fc60000000000 */
[----:B------:R2:W-:Y:S01]  /*c860*/  STL [R1+0x1dc], R199 ;  /* 0x0001dcc701007387 */ /* 0x0005e20000100800 */
[----:B------:R-:W-:-:S03]  /*c870*/  FADD R30, R34, R30 ;  /* 0x0000001e221e7221 */ /* 0x000fc60000000000 */
[----:B------:R2:W-:Y:S04]  /*c880*/  STL [R1+0x1e8], R198 ;  /* 0x0001e8c601007387 */ /* 0x0005e80000100800 */
[----:B------:R2:W-:Y:S04]  /*c890*/  STL [R1+0x1ec], R197 ;  /* 0x0001ecc501007387 */ /* 0x0005e80000100800 */
[----:B------:R2:W-:Y:S01]  /*c8a0*/  STL [R1+0x1f8], R196 ;  /* 0x0001f8c401007387 */ /* 0x0005e20000100800 */
[----:B------:R-:W-:-:S03]  /*c8b0*/  FADD R28, R30, R28 ;  /* 0x0000001c1e1c7221 */ /* 0x000fc60000000000 */
[----:B------:R2:W-:Y:S01]  /*c8c0*/  STL [R1+0x1fc], R195 ;  /* 0x0001fcc301007387 */ /* 0x0005e20000100800 */
[----:B------:R-:W-:Y:S01]  /*c8d0*/  FFMA R185, R25, R185, R28 ;  /* 0x000000b919b97223 */ /* 0x000fe2000000001c */
[----:B------:R-:W-:Y:S01]  /*c8e0*/  F2FP.F16.F32.PACK_AB R25, R10, R9 ;  /* 0x000000090a19723e */ /* 0x000fe200000000ff */
[----:B------:R-:W-:Y:S01]  /*c8f0*/  ULEA UR10, UR6, UR10, 0x3 ;  /* 0x0000000a060a7291 */ /* 0x000fe2000f8e183f */
[----:B------:R-:W-:Y:S02]  /*c900*/  MOV R9, UR7 ;  /* 0x0000000700097c02 */ /* 0x000fe40008000f00 */
[----:B------:R-:W-:Y:S02]  /*c910*/  F2FP.F16.F32.PACK_AB R51, R41, R40 ;  /* 0x000000282933723e */ /* 0x000fe400000000ff */
[----:B------:R-:W-:Y:S02]  /*c920*/  SHF.L.U32 R9, R9, 0x1f, RZ ;  /* 0x0000001f09097819 */ /* 0x000fe400000006ff */
[----:B------:R-:W-:-:S02]  /*c930*/  F2FP.F16.F32.PACK_AB R41, R43, R42 ;  /* 0x0000002a2b29723e */ /* 0x000fc400000000ff */
[----:B------:R-:W-:Y:S01]  /*c940*/  F2FP.F16.F32.PACK_AB R43, R53, R52 ;  /* 0x00000034352b723e */ /* 0x000fe200000000ff */
[----:B------:R2:W1:Y:S01]  /*c950*/  SYNCS.PHASECHK.TRANS64.TRYWAIT P2, [UR10+0xb0000], R9 ;  /* 0x0b000009ff0075a7 */ /* 0x000462000804014a */
        /* <DEDUP_REMOVED lines=58> */
[----:B------:R-:W-:Y:S01]  /*cd00*/  F2FP.F16.F32.PACK_AB R78, R121, R129 ;  /* 0x00000081794e723e */ /* 0x000fe200000000ff */
[----:B-12---:R-:W-:Y:S06]  /*cd10*/  @!P0 BRA `(.L_x_27) ;  /* 0x0000000000048947 */ /* 0x006fec0003800000 */
[----:B------:R-:W-:Y:S01]  /*cd20*/  BPT.TRAP 0x1 ;  /* 0x000000040000795c */ /* 0x000fe20000300000 */
.L_x_27:
[----:B------:R-:W-:Y:S05]  /*cd30*/  @P2 BRA `(.L_x_28) ;  /* 0x0000000000082947 */ /* 0x000fea0003800000 */
[----:B------:R-:W1:Y:S02]  /*cd40*/  SYNCS.PHASECHK.TRANS64.TRYWAIT P2, [UR10+0xb0000], R9 ;  /* 0x0b000009ff0075a7 */ /* 0x000e64000804014a */
[----:B-1----:R-:W-:Y:S05]  /*cd50*/  @!P2 BRA `(.L_x_29) ;  /* 0x000000600010a947 */ /* 0x002fea0003800000 */
.L_x_28:
[----:B-----5:R-:W-:Y:S01]  /*cd60*/  STL [R1+0x238], R194 ;  /* 0x000238c201007387 */ /* 0x020fe20000100800 */
[----:B------:R-:W-:-:S03]  /*cd70*/  R2UR UR10, R192 ;  /* 0x00000000c00a72ca */ /* 0x000fc600000e0000 */
[----:B------:R-:W-:Y:S04]  /*cd80*/  STL.64 [R1+0x230], R192 ;  /* 0x000230c001007387 */ /* 0x000fe80000100a00 */
[----:B------:R-:W-:Y:S04]  /*cd90*/  STL.64 [R1+0x228], R190 ;  /* 0x000228be01007387 */ /* 0x000fe80000100a00 */
[----:B------:R-:W-:Y:S04]  /*cda0*/  STL.64 [R1+0x220], R188 ;  /* 0x000220bc01007387 */ /* 0x000fe80000100a00 */
[----:B------:R-:W-:Y:S04]  /*cdb0*/  STL.64 [R1+0x218], R186 ;  /* 0x000218ba01007387 */ /* 0x000fe80000100a00 */
[----:B------:R-:W-:Y:S04]  /*cdc0*/  STL.64 [R1+0x210], R184 ;  /* 0x000210b801007387 */ /* 0x000fe80000100a00 */
[----:B------:R-:W-:Y:S04]  /*cdd0*/  STL.64 [R1+0x208], R182 ;  /* 0x000208b601007387 */ /* 0x000fe80000100a00 */
[----:B------:R2:W-:Y:S04]  /*cde0*/  STL [R1+0x204], R181 ;  /* 0x000204b501007387 */ /* 0x0005e80000100800 */
[----:B------:R-:W3:Y:S04]  /*cdf0*/  LDL.LU.64 R92, [R1] ;  /* 0x00000000015c7983 */ /* 0x000ee80000300a00 */
[----:B------:R-:W3:Y:S04]  /*ce00*/  LDL.LU.64 R94, [R1+0x8] ;  /* 0x00000800015e7983 */ /* 0x000ee80000300a00 */
        /* <DEDUP_REMOVED lines=42> */
[----:B--2---:R-:W3:Y:S04]  /*d0b0*/  LDL.LU.64 R180, [R1+0x160] ;  /* 0x0001600001b47983 */ /* 0x004ee80000300a00 */
        /* <DEDUP_REMOVED lines=18> */
[----:B------:R-:W3:Y:S01]  /*d1e0*/  LDL.LU.64 R218, [R1+0x1f8] ;  /* 0x0001f80001da7983 */ /* 0x000ee20000300a00 */
[----:B------:R-:W-:Y:S01]  /*d1f0*/  ULEA UR10, UR6, UR10, 0xd ;  /* 0x0000000a060a7291 */ /* 0x000fe2000f8e683f */
[----:B------:R-:W-:Y:S01]  /*d200*/  F2FP.F16.F32.PACK_AB R79, R64, R65 ;  /* 0x00000041404f723e */ /* 0x000fe200000000ff */
[----:B------:R-:W-:Y:S01]  /*d210*/  UMOV UR11, 0x40000040 ;  /* 0x40000040000b7882 */ /* 0x000fe20000000000 */
[----:B------:R-:W-:Y:S01]  /*d220*/  UMOV UR15, 0x40000040 ;  /* 0x40000040000f7882 */ /* 0x000fe20000000000 */
[----:B------:R-:W-:Y:S01]  /*d230*/  UIADD3 UR14, UR10, 0x80, URZ ;  /* 0x000000800a0e7890 */ /* 0x000fe2000fffe03f */
[----:B---3--:R-:W-:-:S06]  /*d240*/  WARPGROUP.ARRIVE ;  /* 0x00000000000079c5 */ /* 0x008fcc0000000000 */
[----:B------:R-:W-:Y:S01]  /*d250*/  HGMMA.64x256x16.F32 R92, R24, gdesc[UR8].tnspB, R92, gsb0 ;  /* 0x43e00008185c7df0 */ /* 0x000fe2000800085c */
[----:B------:R-:W-:Y:S02]  /*d260*/  UMOV UR11, 0x40000040 ;  /* 0x40000040000b7882 */ /* 0x000fe40000000000 */
[----:B------:R-:W-:Y:S02]  /*d270*/  WARPGROUP.DEPBAR.LE gsb0, 0x0 ;  /* 0x00008000000079c5 */ /* 0x000fe40000010000 */
[----:B------:R-:W-:-:S15]  /*d280*/  WARPGROUP.ARRIVE ;  /* 0x00000000000079c5 */ /* 0x000fde0000000000 */
[----:B------:R-:W-:-:S08]  /*d290*/  NOP ;  /* 0x0000000000007918 */ /* 0x000fd00000000000 */
[----:B------:R-:W-:Y:S01]  /*d2a0*/  HGMMA.64x256x16.F32 R92, R28, gdesc[UR12].tnspB, R92, gsb0 ;  /* 0x43e0000c1c5c7df0 */ /* 0x000fe2000800085c */
[----:B------:R-:W-:Y:S01]  /*d2b0*/  UIADD3 UR14, UR10, 0x100, URZ ;  /* 0x000001000a0e7890 */ /* 0x000fe2000fffe03f */
[----:B------:R-:W-:Y:S01]  /*d2c0*/  UMOV UR15, 0x40000040 ;  /* 0x40000040000f7882 */ /* 0x000fe20000000000 */
        /* <DEDUP_REMOVED lines=72> */
[----:B------:R-:W-:Y:S01]  /*d750*/  UIADD3 UR10, UR10, 0x780, URZ ;  /* 0x000007800a0a7890 */ /* 0x000fe2000fffe03f */
[----:B------:R-:W-:Y:S02]  /*d760*/  WARPGROUP.DEPBAR.LE gsb0, 0x0 ;  /* 0x00008000000079c5 */ /* 0x000fe40000010000 */
[----:B------:R-:W-:-:S15]  /*d770*/  WARPGROUP.ARRIVE ;  /* 0x00000000000079c5 */ /* 0x000fde0000000000 */
[----:B------:R-:W-:-:S07]  /*d780*/  NOP ;  /* 0x0000000000007918 */ /* 0x000fce0000000000 */
[----:B------:R-:W-:Y:S03]  /*d790*/  HGMMA.64x256x16.F32 R92, R84, gdesc[UR12].tnspB, R92, gsb0 ;  /* 0x43e0000c545c7df0 */ /* 0x000fe6000800085c */
        /* <DEDUP_REMOVED lines=73> */
[----:B------:R3:W5:Y:S04]  /*dc30*/  LDL.LU.64 R186, [R1+0x218] ;  /* 0x0002180001ba7983 */ /* 0x0007680000300a00 */
[----:B------:R3:W5:Y:S04]  /*dc40*/  LDL.LU.64 R184, [R1+0x210] ;  /* 0x0002100001b87983 */ /* 0x0007680000300a00 */
[----:B------:R3:W5:Y:S04]  /*dc50*/  LDL.LU.64 R182, [R1+0x208] ;  /* 0x0002080001b67983 */ /* 0x0007680000300a00 */
[----:B------:R3:W5:Y:S01]  /*dc60*/  LDL.LU R181, [R1+0x204] ;  /* 0x0002040001b57983 */ /* 0x0007620000300800 */
[----:B------:R-:W-:Y:S05]  /*dc70*/  @!P0 BRA `(.L_x_30) ;  /* 0x0000000000048947 */ /* 0x000fea0003800000 */
[----:B------:R-:W-:Y:S01]  /*dc80*/  BPT.TRAP 0x1 ;  /* 0x000000040000795c */ /* 0x000fe20000300000 */
.L_x_30:
[----:B-----5:R-:W-:Y:S02]  /*dc90*/  R2UR UR11, R183 ;  /* 0x00000000b70b72ca */ /* 0x020fe400000e0000 */
[----:B------:R-:W-:-:S13]  /*dca0*/  R2UR UR10, R184 ;  /* 0x00000000b80a72ca */ /* 0x000fda00000e0000 */
[----:B------:R-:W-:-:S04]  /*dcb0*/  ULEA UR10, UR10, UR11, 0x3 ;  /* 0x0000000b0a0a7291 */ /* 0x000fc8000f8e183f */
[----:B------:R-:W-:-:S04]  /*dcc0*/  UIADD3 UR10, UR10, 0xb0028, URZ ;  /* 0x000b00280a0a7890 */ /* 0x000fc8000fffe03f */
[----:B------:R-:W-:-:S09]  /*dcd0*/  UPRMT UR10, URZ, 0x654, UR10 ;  /* 0x000006543f0a7896 */ /* 0x000fd2000800000a */
[----:B------:R-:W-:Y:S01]  /*dce0*/  SYNCS.ARRIVE.TRANS64.RED.A1T0 RZ, [UR10], RZ ;  /* 0x000000ffffff79a7 */ /* 0x000fe2000810040a */
[----:B------:R-:W-:Y:S05]  /*dcf0*/  @P1 BRA `(.L_x_31) ;  /* 0x0000000000041947 */ /* 0x000fea0003800000 */
[----:B------:R-:W-:Y:S01]  /*dd00*/  BPT.TRAP 0x1 ;  /* 0x000000040000795c */ /* 0x000fe20000300000 */
.L_x_31:
[----:B------:R-:W-:-:S13]  /*dd10*/  R2UR UR10, R184 ;  /* 0x00000000b80a72ca */ /* 0x000fda00000e0000 */
[----:B------:R-:W-:-:S04]  /*dd20*/  UIADD3 UR10, UR10, 0x1, URZ ;  /* 0x000000010a0a7890 */ /* 0x000fc8000fffe03f */
[----:B------:R-:W-:-:S04]  /*dd30*/  UISETP.NE.AND UP0, UPT, UR10, 0x5, UPT ;  /* 0x000000050a00788c */ /* 0x000fc8000bf05270 */
[----:B------:R-:W-:Y:S01]  /*dd40*/  USEL UR11, UR10, URZ, UP0 ;  /* 0x0000003f0a0b7287 */ /* 0x000fe20008000000 */
[----:B------:R-:W-:Y:S11]  /*dd50*/  @!P0 BRA `(.L_x_32) ;  /* 0x0000000000048947 */ /* 0x000ff60003800000 */
[----:B------:R-:W-:Y:S01]  /*dd60*/  BPT.TRAP 0x1 ;  /* 0x000000040000795c */ /* 0x000fe20000300000 */
.L_x_32:
[----:B------:R-:W-:-:S13]  /*dd70*/  R2UR UR10, R183 ;  /* 0x00000000b70a72ca */ /* 0x000fda00000e0000 */
[----:B------:R-:W-:-:S04]  /*dd80*/  ULEA UR10, UR11, UR10, 0x3 ;  /* 0x0000000a0b0a7291 */ /* 0x000fc8000f8e183f */
[----:B------:R-:W-:-:S04]  /*dd90*/  UIADD3 UR10, UR10, 0xb0028, URZ ;  /* 0x000b00280a0a7890 */ /* 0x000fc8000fffe03f */
[----:B------:R-:W-:-:S09]  /*dda0*/  UPRMT UR10, URZ, 0x654, UR10 ;  /* 0x000006543f0a7896 */ /* 0x000fd2000800000a */
[----:B------:R-:W-:Y:S01]  /*ddb0*/  SYNCS.ARRIVE.TRANS64.RED.A1T0 RZ, [UR10], RZ ;  /* 0x000000ffffff79a7 */ /* 0x000fe2000810040a */
[----:B------:R-:W-:Y:S05]  /*ddc0*/  @P1 BRA `(.L_x_33) ;  /* 0x0000000000041947 */ /* 0x000fea0003800000 */
[----:B------:R-:W-:Y:S01]  /*ddd0*/  BPT.TRAP 0x1 ;  /* 0x000000040000795c */ /* 0x000fe20000300000 */
.L_x_33:
[----:B------:R-:W-:Y:S01]  /*dde0*/  R2UR UR14, R187 ;  /* 0x00000000bb0e72ca */ /* 0x000fe200000e0000 */
[----:B------:R-:W-:Y:S01]  /*ddf0*/  UIADD3 UR10, UR11, 0x1, URZ ;  /* 0x000000010b0a7890 */ /* 0x000fe2000fffe03f */
[----:B------:R-:W-:Y:S01]  /*de00*/  MOV R2, R182 ;  /* 0x000000b600027202 */ /* 0x000fe20000000f00 */
[----:B------:R-:W-:Y:S01]  /*de10*/  UIADD3 UR6, UR6, 0x1, URZ ;  /* 0x0000000106067890 */ /* 0x000fe2000fffe03f */
[----:B------:R-:W-:Y:S01]  /*de20*/  MOV R20, R181 ;  /* 0x000000b500147202 */ /* 0x000fe20000000f00 */
[----:B------:R-:W-:Y:S02]  /*de30*/  UISETP.NE.AND UP0, UPT, UR10, 0x5, UPT ;  /* 0x000000050a00788c */ /* 0x000fe4000bf05270 */
[----:B------:R-:W-:-:S04]  /*de40*/  UISETP.NE.AND UP2, UPT, UR6, 0x5, UPT ;  /* 0x000000050600788c */ /* 0x000fc8000bf45270 */
[----:B------:R-:W-:Y:S02]  /*de50*/  USEL UR61, UR6, URZ, UP2 ;  /* 0x0000003f063d7287 */ /* 0x000fe40009000000 */
[----:B------:R-:W-:Y:S02]  /*de60*/  UISETP.GT.AND UP3, UPT, UR14, 0x2, UPT ;  /* 0x000000020e00788c */ /* 0x000fe4000bf64270 */
[----:B------:R-:W-:Y:S02]  /*de70*/  UIADD3 UR11, UR14, -0x1, URZ ;  /* 0xffffffff0e0b7890 */ /* 0x000fe4000fffe03f */
[----:B------:R-:W-:Y:S02]  /*de80*/  USEL UR14, UR10, URZ, UP0 ;  /* 0x0000003f0a0e7287 */ /* 0x000fe40008000000 */
[----:B------:R-:W-:Y:S01]  /*de90*/  PLOP3.LUT P2, PT, PT, PT, UP3, 0x80, 0x0 ;  /* 0x000000000000781c */ /* 0x000fe20003f4f038 */
[----:B------:R-:W-:Y:S01]  /*dea0*/  USEL UR10, URZ, 0x1, UP2 ;  /* 0x000000013f0a7887 */ /* 0x000fe20009000000 */
[----:B------:R-:W-:-:S02]  /*deb0*/  MOV R187, UR11 ;  /* 0x0000000b00bb7c02 */ /* 0x000fc40008000f00 */
[----:B------:R-:W-:Y:S01]  /*dec0*/  MOV R184, UR14 ;  /* 0x0000000e00b87c02 */ /* 0x000fe20008000f00 */
[----:B------:R-:W-:-:S06]  /*ded0*/  ULOP3.LUT UR6, UR7, UR10, URZ, 0x3c, !UPT ;  /* 0x0000000a07067292 */ /* 0x000fcc000f8e3c3f */
[----:B-1----:R-:W-:Y:S02]  /*dee0*/  MOV R0, UR6 ;  /* 0x0000000600007c02 */ /* 0x002fe40008000f00 */
[----:B------:R-:W-:Y:S05]  /*def0*/  @P2 BRA `(.L_x_34) ;  /* 0xffffff8c00582947 */ /* 0x000fea000383ffff */
.L_x_23:
[----:B-1----:R-:W1:Y:S01]  /*df00*/  SHFL.BFLY PT, R3, R186, 0x1, 0x1f ;  /* 0x0c201f00ba037f89 */ /* 0x002e6200000e0000 */
[----:B------:R-:W-:Y:S01]  /*df10*/  BSSY B0, `(.L_x_35) ;  /* 0x0000023000007945 */ /* 0x000fe20003800000 */
[----:B------:R-:W-:Y:S02]  /*df20*/  MOV R4, 0x7f800000 ;  /* 0x7f80000000047802 */ /* 0x000fe40000000f00 */
[----:B------:R-:W2:Y:S01]  /*df30*/  SHFL.BFLY PT, R0, R185, 0x1, 0x1f ;  /* 0x0c201f00b9007f89 */ /* 0x000ea200000e0000 */
[----:B------:R-:W-:Y:S02]  /*df40*/  MOV R7, 0x3f800000 ;  /* 0x3f80000000077802 */ /* 0x000fe40000000f00 */
[----:B------:R-:W-:Y:S01]  /*df50*/  MOV R5, 0x7f800000 ;  /* 0x7f80000000057802 */ /* 0x000fe20000000f00 */
[----:B-1----:R-:W-:Y:S01]  /*df60*/  FADD R3, R3, R186 ;  /* 0x000000ba03037221 */ /* 0x002fe20000000000 */
[----:B--2---:R-:W-:-:S04]  /*df70*/  FADD R14, R0, R185 ;  /* 0x000000b9000e7221 */ /* 0x004fc80000000000 */
[----:B------:R-:W1:Y:S01]  /*df80*/  SHFL.BFLY PT, R2, R3, 0x2, 0x1f ;  /* 0x0c401f0003027f89 */ /* 0x000e6200000e0000 */
[----:B------:R-:W-:-:S03]  /*df90*/  MOV R0, 0x3f800000 ;  /* 0x3f80000000007802 */ /* 0x000fc60000000f00 */
[----:B------:R-:W2:Y:S01]  /*dfa0*/  SHFL.BFLY PT, R15, R14, 0x2, 0x1f ;  /* 0x0c401f000e0f7f89 */ /* 0x000ea200000e0000 */
[C---:B-1----:R-:W-:Y:S01]  /*dfb0*/  FSETP.NE.AND P0, PT, R3.reuse, -R2, PT ;  /* 0x800000020300720b */ /* 0x042fe20003f05000 */
[----:B------:R-:W-:Y:S01]  /*dfc0*/  FADD R8, R3, R2 ;  /* 0x0000000203087221 */ /* 0x000fe20000000000 */
[----:B--2---:R-:W-:-:S11]  /*dfd0*/  FADD R6, R14, R15 ;  /* 0x0000000f0e067221 */ /* 0x004fd60000000000 */
[----:B------:R-:W-:Y:S05]  /*dfe0*/  @!P0 BRA `(.L_x_36) ;  /* 0x0000000000548947 */ /* 0x000fea0003800000 */
[----:B------:R-:W-:Y:S01]  /*dff0*/  IADD3 R0, R8, 0x1800000, RZ ;  /* 0x0180000008007810 */ /* 0x000fe20007ffe0ff */
[----:B------:R-:W-:Y:S03]  /*e000*/  BSSY B1, `(.L_x_37) ;  /* 0x000000c000017945 */ /* 0x000fe60003800000 */
[----:B------:R-:W-:-:S04]  /*e010*/  LOP3.LUT R0, R0, 0x7f800000, RZ, 0xc0, !PT ;  /* 0x7f80000000007812 */ /* 0x000fc800078ec0ff */
[----:B------:R-:W-:-:S13]  /*e020*/  ISETP.GT.U32.AND P0, PT, R0, 0x1ffffff, PT ;  /* 0x01ffffff0000780c */ /* 0x000fda0003f04070 */
[----:B------:R-:W-:Y:S05]  /*e030*/  @P0 BRA `(.L_x_38) ;  /* 0x0000000000100947 */ /* 0x000fea0003800000 */
[----:B------:R-:W-:Y:S02]  /*e040*/  MOV R2, R8 ;  /* 0x0000000800027202 */ /* 0x000fe40000000f00 */
[----:B------:R-:W-:-:S07]  /*e050*/  MOV R13, 0xe070 ;  /* 0x0000e070000d7802 */ /* 0x000fce0000000f00 */
[----:B---3--:R-:W-:Y:S05]  /*e060*/  CALL.REL.NOINC `($__internal_0_$__cuda_sm20_rcp_rn_f32_slowpath) ;  /* 0x0000004c00f47944 */ /* 0x008fea0003c00000 */
[----:B------:R-:W-:Y:S05]  /*e070*/  BRA `(.L_x_39) ;  /* 0x0000000000107947 */ /* 0x000fea0003800000 */
.L_x_38:
[----:B------:R-:W1:Y:S02]  /*e080*/  MUFU.RCP R3, R8 ;  /* 0x0000000800037308 */ /* 0x000e640000001000 */
[----:B-1----:R-:W-:-:S04]  /*e090*/  FFMA R0, R8, R3, -1 ;  /* 0xbf80000008007423 */ /* 0x002fc80000000003 */
[----:B------:R-:W-:-:S04]  /*e0a0*/  FADD.FTZ R0, -R0, -RZ ;  /* 0x800000ff00007221 */ /* 0x000fc80000010100 */
[----:B------:R-:W-:-:S07]  /*e0b0*/  FFMA R0, R3, R0, R3 ;  /* 0x0000000003007223 */ /* 0x000fce0000000003 */
.L_x_39:
[----:B------:R-:W-:Y:S05]  /*e0c0*/  BSYNC B1 ;  /* 0x0000000000017941 */ /* 0x000fea0003800000 */
.L_x_37:
[----:B------:R-:W-:Y:S01]  /*e0d0*/  FSETP.GEU.AND P0, PT, |R8|, 1.175494350822287508e-38, PT ;  /* 0x008000000800780b */ /* 0x000fe20003f0e200 */
[----:B------:R-:W-:-:S12]  /*e0e0*/  ULDC UR4, c[0x0][0x600] ;  /* 0x0001800000047ab9 */ /* 0x000fd80000000800 */
[----:B------:R-:W-:-:S04]  /*e0f0*/  @!P0 FMUL R8, R8, 16777216 ;  /* 0x4b80000008088820 */ /* 0x000fc80000400000 */
[----:B------:R-:W1:Y:S02]  /*e100*/  MUFU.LG2 R2, R8 ;  /* 0x0000000800027308 */ /* 0x000e640000000c00 */
[----:B-1----:R-:W-:-:S04]  /*e110*/  @!P0 FADD R2, R2, -24 ;  /* 0xc1c0000002028421 */ /* 0x002fc80000000000 */
[----:B------:R-:W-:-:S04]  /*e120*/  FMUL R5, R2, 0.69314718246459960938 ;  /* 0x3f31721802057820 */ /* 0x000fc80000400000 */
[----:B------:R-:W-:-:S07]  /*e130*/  FFMA R5, R182, UR4, R5 ;  /* 0x00000004b6057c23 */ /* 0x000fce0008000005 */
.L_x_36:
[----:B------:R-:W-:Y:S05]  /*e140*/  BSYNC B0 ;  /* 0x0000000000007941 */ /* 0x000fea0003800000 */
.L_x_35:
[----:B------:R-:W2:Y:S01]  /*e150*/  LDL.LU R16, [R1] ;  /* 0x0000000001107983 */ /* 0x000ea20000300800 */
[----:B------:R-:W-:-:S03]  /*e160*/  ULDC UR4, c[0x0][0x608] ;  /* 0x0001820000047ab9 */ /* 0x000fc60000000800 */
[----:B------:R-:W4:Y:S04]  /*e170*/  LDL.LU R17, [R1+0x4] ;  /* 0x0000040001117983 */ /* 0x000f280000300800 */
[----:B------:R-:W5:Y:S04]  /*e180*/  LDL.LU R18, [R1+0x10] ;  /* 0x0000100001127983 */ /* 0x000f680000300800 */
[----:B------:R-:W3:Y:S04]  /*e190*/  LDL.LU R19, [R1+0x14] ;  /* 0x0000140001137983 */ /* 0x000ee80000300800 */
        /* <DEDUP_REMOVED lines=59> */
[----:B------:R-:W3:Y:S01]  /*e550*/  LDL.LU R2, [R1+0x1f4] ;  /* 0x0001f40001027983 */ /* 0x000ee20000300800 */
[----:B------:R-:W-:Y:S01]  /*e560*/  FSETP.NE.AND P0, PT, R14, -R15, PT ;  /* 0x8000000f0e00720b */ /* 0x000fe20003f05000 */
[----:B------:R-:W-:Y:S01]  /*e570*/  FMUL R0, R0, UR4 ;  /* 0x0000000400007c20 */ /* 0x000fe20008400000 */
[----:B------:R-:W-:Y:S03]  /*e580*/  BSSY B0, `(.L_x_40) ;  /* 0x0000058000007945 */ /* 0x000fe60003800000 */
[-C--:B--2---:R-:W-:Y:S01]  /*e590*/  FMUL R16, R16, R0.reuse ;  /* 0x0000000010107220 */ /* 0x084fe20000400000 */
[-C--:B----4-:R-:W-:Y:S01]  /*e5a0*/  FMUL R17, R17, R0.reuse ;  /* 0x0000000011117220 */ /* 0x090fe20000400000 */
[-C--:B-----5:R-:W-:Y:S01]  /*e5b0*/  FMUL R18, R18, R0.reuse ;  /* 0x0000000012127220 */ /* 0x0a0fe20000400000 */
[-C--:B---3--:R-:W-:Y:S01]  /*e5c0*/  FMUL R19, R19, R0.reuse ;  /* 0x0000000013137220 */ /* 0x088fe20000400000 */
        /* <DEDUP_REMOVED lines=59> */
[----:B------:R-:W-:Y:S01]  /*e980*/  FMUL R81, R2, R0 ;  /* 0x0000000002517220 */ /* 0x000fe20000400000 */
[----:B------:R-:W-:Y:S06]  /*e990*/  @!P0 BRA `(.L_x_41) ;  /* 0x0000000000588947 */ /* 0x000fec0003800000 */
[----:B------:R-:W-:Y:S01]  /*e9a0*/  IADD3 R0, R6, 0x1800000, RZ ;  /* 0x0180000006007810 */ /* 0x000fe20007ffe0ff */
[----:B------:R-:W-:Y:S03]  /*e9b0*/  BSSY B1, `(.L_x_42) ;  /* 0x000000d000017945 */ /* 0x000fe60003800000 */
[----:B------:R-:W-:-:S04]  /*e9c0*/  LOP3.LUT R0, R0, 0x7f800000, RZ, 0xc0, !PT ;  /* 0x7f80000000007812 */ /* 0x000fc800078ec0ff */
[----:B------:R-:W-:-:S13]  /*e9d0*/  ISETP.GT.U32.AND P0, PT, R0, 0x1ffffff, PT ;  /* 0x01ffffff0000780c */ /* 0x000fda0003f04070 */
[----:B------:R-:W-:Y:S05]  /*e9e0*/  @P0 BRA `(.L_x_43) ;  /* 0x0000000000140947 */ /* 0x000fea0003800000 */
[----:B------:R-:W-:Y:S02]  /*e9f0*/  MOV R2, R6 ;  /* 0x0000000600027202 */ /* 0x000fe40000000f00 */
[----:B------:R-:W-:-:S07]  /*ea00*/  MOV R13, 0xea20 ;  /* 0x0000ea20000d7802 */ /* 0x000fce0000000f00 */
[----:B------:R-:W-:Y:S05]  /*ea10*/  CALL.REL.NOINC `($__internal_0_$__cuda_sm20_rcp_rn_f32_slowpath) ;  /* 0x0000004400887944 */ /* 0x000fea0003c00000 */
[----:B------:R-:W-:Y:S01]  /*ea20*/  MOV R7, R0 ;  /* 0x0000000000077202 */ /* 0x000fe20000000f00 */
[----:B------:R-:W-:Y:S06]  /*ea30*/  BRA `(.L_x_44) ;  /* 0x0000000000107947 */ /* 0x000fec0003800000 */
.L_x_43:
[----:B------:R-:W1:Y:S02]  /*ea40*/  MUFU.RCP R7, R6 ;  /* 0x0000000600077308 */ /* 0x000e640000001000 */
[----:B-1----:R-:W-:-:S04]  /*ea50*/  FFMA R0, R6, R7, -1 ;  /* 0xbf80000006007423 */ /* 0x002fc80000000007 */
[----:B------:R-:W-:-:S04]  /*ea60*/  FADD.FTZ R0, -R0, -RZ ;  /* 0x800000ff00007221 */ /* 0x000fc80000010100 */
[----:B------:R-:W-:-:S07]  /*ea70*/  FFMA R7, R7, R0, R7 ;  /* 0x0000000007077223 */ /* 0x000fce0000000007 */
.L_x_44:
[----:B------:R-:W-:Y:S05]  /*ea80*/  BSYNC B1 ;  /* 0x0000000000017941 */ /* 0x000fea0003800000 */
.L_x_42:
[----:B------:R-:W-:Y:S01]  /*ea90*/  FSETP.GEU.AND P0, PT, |R6|, 1.175494350822287508e-38, PT ;  /* 0x008000000600780b */ /* 0x000fe20003f0e200 */
[----:B------:R-:W-:-:S12]  /*eaa0*/  ULDC UR4, c[0x0][0x600] ;  /* 0x0001800000047ab9 */ /* 0x000fd80000000800 */
[----:B------:R-:W-:-:S04]  /*eab0*/  @!P0 FMUL R6, R6, 16777216 ;  /* 0x4b80000006068820 */ /* 0x000fc80000400000 */
[----:B------:R-:W1:Y:S02]  /*eac0*/  MUFU.LG2 R0, R6 ;  /* 0x0000000600007308 */ /* 0x000e640000000c00 */
[----:B-1----:R-:W-:-:S04]  /*ead0*/  @!P0 FADD R0, R0, -24 ;  /* 0xc1c0000000008421 */ /* 0x002fc80000000000 */
[----:B------:R-:W-:-:S04]  /*eae0*/  FMUL R0, R0, 0.69314718246459960938 ;  /* 0x3f31721800007820 */ /* 0x000fc80000400000 */
[----:B------:R-:W-:-:S07]  /*eaf0*/  FFMA R4, R181, UR4, R0 ;  /* 0x00000004b5047c23 */ /* 0x000fce0008000000 */
.L_x_41:
[----:B------:R-:W-:Y:S05]  /*eb00*/  BSYNC B0 ;  /* 0x0000000000007941 */ /* 0x000fea0003800000 */
.L_x_40:
[----:B------:R-:W2:Y:S01]  /*eb10*/  LDL R0, [R1+0x200] ;  /* 0x0002000001007983 */ /* 0x000ea20000100800 */
[----:B------:R-:W-:Y:S01]  /*eb20*/  R2UR UR6, R183 ;  /* 0x00000000b70672ca */ /* 0x000fe200000e0000 */
[----:B------:R-:W-:Y:S01]  /*eb30*/  ULDC.64 UR8, c[0x0][0x208] ;  /* 0x0000820000087ab9 */ /* 0x000fe20000000a00 */
[----:B------:R-:W1:Y:S02]  /*eb40*/  S2R R2, SR_TID.X ;  /* 0x0000000000027919 */ /* 0x000e640000002100 */
[C---:B-1----:R-:W-:Y:S02]  /*eb50*/  LOP3.LUT P1, RZ, R2.reuse, 0x3, RZ, 0xc0, !PT ;  /* 0x0000000302ff7812 */ /* 0x042fe4000782c0ff */
[----:B------:R-:W-:Y:S02]  /*eb60*/  LOP3.LUT R124, R2, 0x7f, RZ, 0xc0, !PT ;  /* 0x0000007f027c7812 */ /* 0x000fe400078ec0ff */
[----:B--2---:R-:W-:-:S13]  /*eb70*/  R2UR UR5, R0 ;  /* 0x00000000000572ca */ /* 0x004fda00000e0000 */
[----:B------:R-:W-:-:S06]  /*eb80*/  UIADD3 UR4, UR5, -0x1, URZ ;  /* 0xffffffff05047890 */ /* 0x000fcc000fffe03f */
[----:B------:R-:W-:Y:S01]  /*eb90*/  ISETP.NE.AND P0, PT, RZ, UR4, PT ;  /* 0x00000004ff007c0c */ /* 0x000fe2000bf05270 */
[----:B------:R-:W-:-:S03]  /*eba0*/  ULEA UR4, UR5, UR6, 0x3 ;  /* 0x0000000605047291 */ /* 0x000fc6000f8e183f */
[----:B------:R-:W-:Y:S01]  /*ebb0*/  SEL R0, RZ, 0x1, P0 ;  /* 0x00000001ff007807 */ /* 0x000fe20000000000 */
[----:B------:R-:W-:Y:S02]  /*ebc0*/  ULDC UR5, c[0x0][0x608] ;  /* 0x0001820000057ab9 */ /* 0x000fe40000000800 */
[----:B------:R-:W-:Y:S01]  /*ebd0*/  FMUL R7, R7, UR5 ;  /* 0x0000000507077c20 */ /* 0x000fe20008400000 */
[----:B------:R-:W-:-:S04]  /*ebe0*/  SHF.L.U32 R0, R0, 0x1f, RZ ;  /* 0x0000001f00007819 */ /* 0x000fc800000006ff */
[----:B------:R-:W1:Y:S02]  /*ebf0*/  SYNCS.PHASECHK.TRANS64.TRYWAIT P0, [UR4+0xb0098], R0 ;  /* 0x0b009800ff0075a7 */ /* 0x000e640008000144 */
[----:B-1----:R-:W-:Y:S05]  /*ec00*/  @!P0 BRA `(.L_x_45) ;  /* 0x00000040007c8947 */ /* 0x002fea0003800000 */
.L_x_106:
[----:B------:R-:W-:Y:S01]  /*ec10*/  R2UR UR4, R194 ;  /* 0x00000000c20472ca */ /* 0x000fe200000e0000 */
[----:B------:R-:W-:Y:S01]  /*ec20*/  BSSY B0, `(.L_x_46) ;  /* 0x0000019000007945 */ /* 0x000fe20003800000 */
[----:B------:R-:W-:-:S11]  /*ec30*/  SHF.R.U32.HI R129, RZ, 0x5, R124 ;  /* 0x00000005ff817819 */ /* 0x000fd6000001167c */
[----:B------:R-:W-:Y:S01]  /*ec40*/  USHF.L.U32 UR42, UR4, 0x6, URZ ;  /* 0x00000006042a7899 */ /* 0x000fe2000800063f */
[----:B------:R-:W-:Y:S11]  /*ec50*/  @P1 BRA `(.L_x_47) ;  /* 0x0000000000541947 */ /* 0x000ff60003800000 */
[----:B------:R-:W2:Y:S01]  /*ec60*/  S2UR UR4, SR_CTAID.Y ;  /* 0x00000000000479c3 */ /* 0x000ea20000002600 */
[----:B-1----:R-:W-:Y:S01]  /*ec70*/  SHF.R.U32.HI R0, RZ, 0x2, R2 ;  /* 0x00000002ff007819 */ /* 0x002fe20000011602 */
[----:B------:R-:W-:Y:S01]  /*ec80*/  ULDC.64 UR6, c[0x0][0x688] ;  /* 0x0001a20000067ab9 */ /* 0x000fe20000000a00 */
[----:B------:R-:W-:Y:S02]  /*ec90*/  SHF.L.U32 R3, R129, 0x4, RZ ;  /* 0x0000000481037819 */ /* 0x000fe400000006ff */
[----:B------:R-:W-:-:S03]  /*eca0*/  LOP3.LUT R0, R0, 0x7, RZ, 0xc0, !PT ;  /* 0x0000000700007812 */ /* 0x000fc600078ec0ff */
[----:B------:R-:W1:Y:S01]  /*ecb0*/  S2UR UR5, SR_CTAID.Z ;  /* 0x00000000000579c3 */ /* 0x000e620000002700 */
[----:B------:R-:W-:-:S04]  /*ecc0*/  LOP3.LUT R0, R3, 0xfffffff0, R0, 0xe2, !PT ;  /* 0xfffffff003007812 */ /* 0x000fc800078ee200 */
[----:B------:R-:W-:-:S04]  /*ecd0*/  IADD3 R3, R0, UR42, RZ ;  /* 0x0000002a00037c10 */ /* 0x000fc8000fffe0ff */
[----:B------:R-:W-:Y:S01]  /*ece0*/  IADD3 R2, R3, 0x8, RZ ;  /* 0x0000000803027810 */ /* 0x000fe20007ffe0ff */
[----:B--2---:R-:W-:-:S04]  /*ecf0*/  UIMAD UR4, UR4, UR6, UR42 ;  /* 0x00000006040472a4 */ /* 0x004fc8000f8e022a */
[----:B-1----:R-:W-:-:S03]  /*ed00*/  UIMAD UR4, UR5, UR7, UR4 ;  /* 0x00000007050472a4 */ /* 0x002fc6000f8e0204 */
[----:B------:R-:W-:Y:S02]  /*ed10*/  ULDC UR5, c[0x0][0x288] ;  /* 0x0000a20000057ab9 */ /* 0x000fe40000000800 */
[----:B------:R-:W-:Y:S02]  /*ed20*/  ISETP.GE.U32.AND P0, PT, R3, UR5, PT ;  /* 0x0000000503007c0c */ /* 0x000fe4000bf06070 */
[----:B------:R-:W-:Y:S02]  /*ed30*/  IADD3 R0, P2, R0, UR4, RZ ;  /* 0x0000000400007c10 */ /* 0x000fe4000ff5e0ff */
[----:B------:R-:W-:Y:S01]  /*ed40*/  ISETP.GE.U32.AND P1, PT, R2, UR5, PT ;  /* 0x0000000502007c0c */ /* 0x000fe2000bf26070 */
[----:B------:R-:W-:Y:S01]  /*ed50*/  ULDC.64 UR4, c[0x0][0x680] ;  /* 0x0001a00000047ab9 */ /* 0x000fe20000000a00 */
[----:B------:R-:W-:Y:S02]  /*ed60*/  IADD3.X R3, RZ, RZ, RZ, P2, !PT ;  /* 0x000000ffff037210 */ /* 0x000fe400017fe4ff */
[----:B------:R-:W-:-:S04]  /*ed70*/  LEA R2, P2, R0, UR4, 0x2 ;  /* 0x0000000400027c11 */ /* 0x000fc8000f8410ff */
[----:B------:R-:W-:-:S05]  /*ed80*/  LEA.HI.X R3, R0, UR5, R3, 0x2, P2 ;  /* 0x0000000500037c11 */ /* 0x000fca00090f1403 */
[----:B------:R2:W-:Y:S04]  /*ed90*/  @!P0 STG.E desc[UR8][R2.64], R5 ;  /* 0x0000000502008986 */ /* 0x0005e8000c101908 */
[----:B------:R2:W-:Y:S02]  /*eda0*/  @!P1 STG.E desc[UR8][R2.64+0x20], R4 ;  /* 0x0000200402009986 */ /* 0x0005e4000c101908 */
.L_x_47:
[----:B------:R-:W-:Y:S05]  /*edb0*/  BSYNC B0 ;  /* 0x0000000000007941 */ /* 0x000fea0003800000 */
.L_x_46:
[----:B------:R-:W3:Y:S01]  /*edc0*/  LDL.LU R131, [R1+0x8] ;  /* 0x0000080001837983 */ /* 0x000ee20000300800 */
[----:B------:R-:W-:-:S03]  /*edd0*/  ULDC.64 UR4, c[0x0][0x730] ;  /* 0x0001cc0000047ab9 */ /* 0x000fc60000000a00 */
[----:B------:R-:W4:Y:S04]  /*ede0*/  LDL.LU R130, [R1+0xc] ;  /* 0x00000c0001827983 */ /* 0x000f280000300800 */
[----:B------:R-:W5:Y:S04]  /*edf0*/  LDL.LU R128, [R1+0x18] ;  /* 0x0000180001807983 */ /* 0x000f680000300800 */
        /* <DEDUP_REMOVED lines=56> */
[----:B--2---:R-:W2:Y:S04]  /*f180*/  LDL.LU R5, [R1+0x1dc] ;  /* 0x0001dc0001057983 */ /* 0x004ea80000300800 */
[----:B------:R-:W2:Y:S04]  /*f190*/  LDL.LU R4, [R1+0x1e8] ;  /* 0x0001e80001047983 */ /* 0x000ea80000300800 */
[----:B-1----:R-:W2:Y:S04]  /*f1a0*/  LDL.LU R3, [R1+0x1ec] ;  /* 0x0001ec0001037983 */ /* 0x002ea80000300800 */
[----:B------:R-:W2:Y:S04]  /*f1b0*/  LDL.LU R2, [R1+0x1f8] ;  /* 0x0001f80001027983 */ /* 0x000ea80000300800 */
[----:B------:R-:W2:Y:S01]  /*f1c0*/  LDL.LU R0, [R1+0x1fc] ;  /* 0x0001fc0001007983 */ /* 0x000ea20000300800 */
[----:B------:R-:W-:-:S04]  /*f1d0*/  ISETP.NE.U32.AND P0, PT, RZ, UR4, PT ;  /* 0x00000004ff007c0c */ /* 0x000fc8000bf05070 */
[----:B------:R-:W-:Y:S01]  /*f1e0*/  ISETP.NE.AND.EX P0, PT, RZ, UR5, PT, P0 ;  /* 0x00000005ff007c0c */ /* 0x000fe2000bf05300 */
[-C--:B---3--:R-:W-:Y:S01]  /*f1f0*/  FMUL R139, R131, R7.reuse ;  /* 0x00000007838b7220 */ /* 0x088fe20000400000 */
[-C--:B----4-:R-:W-:Y:S01]  /*f200*/  FMUL R140, R130, R7.reuse ;  /* 0x00000007828c7220 */ /* 0x090fe20000400000 */
[-C--:B-----5:R-:W-:Y:S01]  /*f210*/  FMUL R135, R128, R7.reuse ;  /* 0x0000000780877220 */ /* 0x0a0fe20000400000 */
        /* <DEDUP_REMOVED lines=56> */
[-C--:B--2---:R-:W-:Y:S01]  /*f5a0*/  FMUL R144, R5, R7.reuse ;  /* 0x0000000705907220 */ /* 0x084fe20000400000 */
[-C--:B------:R-:W-:Y:S01]  /*f5b0*/  FMUL R145, R4, R7.reuse ;  /* 0x0000000704917220 */ /* 0x080fe20000400000 */
[-C--:B------:R-:W-:Y:S01]  /*f5c0*/  FMUL R146, R3, R7.reuse ;  /* 0x0000000703927220 */ /* 0x080fe20000400000 */
[-C--:B------:R-:W-:Y:S01]  /*f5d0*/  FMUL R147, R2, R7.reuse ;  /* 0x0000000702937220 */ /* 0x080fe20000400000 */
[----:B------:R-:W-:Y:S01]  /*f5e0*/  FMUL R148, R0, R7 ;  /* 0x0000000700947220 */ /* 0x000fe20000400000 */
[----:B------:R-:W-:Y:S06]  /*f5f0*/  @P0 BRA `(.L_x_48) ;  /* 0x0000000000200947 */ /* 0x000fec0003800000 */
[----:B------:R-:W-:Y:S02]  /*f600*/  ULDC.64 UR4, c[0x0][0x728] ;  /* 0x0001ca0000047ab9 */ /* 0x000fe40000000a00 */
[----:B------:R-:W-:-:S04]  /*f610*/  ISETP.NE.U32.AND P0, PT, RZ, UR4, PT ;  /* 0x00000004ff007c0c */ /* 0x000fc8000bf05070 */
[----:B------:R-:W-:-:S13]  /*f620*/  ISETP.NE.AND.EX P0, PT, RZ, UR5, PT, P0 ;  /* 0x00000005ff007c0c */ /* 0x000fda000bf05300 */
[----:B------:R-:W-:Y:S05]  /*f630*/  @!P0 BRA `(.L_x_49) ;  /* 0x00000000000c8947 */ /* 0x000fea0003800000 */
[----:B------:R-:W1:Y:S02]  /*f640*/  LDC.64 R2, c[0x0][0x728] ;  /* 0x0001ca00ff027b82 */ /* 0x000e640000000a00 */
[----:B-1----:R2:W5:Y:S01]  /*f650*/  LDG.E R149, desc[UR8][R2.64] ;  /* 0x0000000802957981 */ /* 0x002562000c1e1900 */
[----:B------:R-:W-:Y:S05]  /*f660*/  BRA `(.L_x_48) ;  /* 0x0000000000047947 */ /* 0x000fea0003800000 */
.L_x_49:
[----:B------:R-:W1:Y:S02]  /*f670*/  LDC R149, c[0x0][0x720] ;  /* 0x0001c800ff957b82 */ /* 0x000e640000000800 */
.L_x_48:
[----:B------:R-:W-:-:S04]  /*f680*/  MOV R0, RZ ;  /* 0x000000ff00007202 */ /* 0x000fc80000000f00 */
[----:B------:R-:W-:-:S13]  /*f690*/  LOP3.LUT P0, RZ, R0, 0x1bf, RZ, 0xc0, !PT ;  /* 0x000001bf00ff7812 */ /* 0x000fda000780c0ff */
[----:B------:R-:W-:Y:S05]  /*f6a0*/  @!P0 BRA `(.L_x_50) ;  /* 0x0000000000408947 */ /* 0x000fea0003800000 */
[----:B--2---:R-:W-:Y:S01]  /*f6b0*/  MOV R2, 0x0 ;  /* 0x0000000000027802 */ /* 0x004fe20000000f00 */
[----:B------:R-:W-:Y:S01]  /*f6c0*/  ULDC.64 UR4, c[0x4][0x70] ;  /* 0x01001c0000047ab9 */ /* 0x000fe20000000a00 */
[----:B------:R-:W-:Y:S01]  /*f6d0*/  ULDC.64 UR6, c[0x4][0x8] ;  /* 0x0100020000067ab9 */ /* 0x000fe20000000a00 */
[----:B------:R-:W-:Y:S02]  /*f6e0*/  MOV R4, UR4 ;  /* 0x0000000400047c02 */ /* 0x000fe40008000f00 */
[----:B------:R-:W-:Y:S01]  /*f6f0*/  MOV R5, UR5 ;  /* 0x0000000500057c02 */ /* 0x000fe20008000f00 */
[----:B------:R-:W2:Y:S01]  /*f700*/  LDC.64 R2, c[0x4][R2] ;  /* 0x0100000002027b82 */ /* 0x000ea20000000a00 */
[----:B------:R-:W-:Y:S01]  /*f710*/  ULDC.64 UR4, c[0x4][0x78] ;  /* 0x01001e0000047ab9 */ /* 0x000fe20000000a00 */
[----:B------:R-:W-:Y:S02]  /*f720*/  MOV R10, UR6 ;  /* 0x00000006000a7c02 */ /* 0x000fe40008000f00 */
[----:B------:R-:W-:-:S02]  /*f730*/  MOV R6, UR4 ;  /* 0x0000000400067c02 */ /* 0x000fc40008000f00 */
[----:B------:R-:W-:Y:S02]  /*f740*/  MOV R7, UR5 ;  /* 0x0000000500077c02 */ /* 0x000fe40008000f00 */
[----:B------:R-:W-:Y:S02]  /*f750*/  MOV R11, UR7 ;  /* 0x00000007000b7c02 */ /* 0x000fe40008000f00 */
[----:B------:R-:W-:Y:S02]  /*f760*/  MOV R8, 0x70 ;  /* 0x0000007000087802 */ /* 0x000fe40000000f00 */
[----:B------:R-:W-:Y:S02]  /*f770*/  MOV R12, 0x1 ;  /* 0x00000001000c7802 */ /* 0x000fe40000000f00 */
[----:B------:R-:W-:-:S07]  /*f780*/  MOV R13, RZ ;  /* 0x000000ff000d7202 */ /* 0x000fce0000000f00 */
[----:B------:R-:W-:-:S07]  /*f790*/  LEPC R20, `(.L_x_50) ;  /* 0x000000001014794e */ /* 0x000fce0000000000 */
[----:B-12--5:R-:W-:Y:S05]  /*f7a0*/  CALL.ABS.NOINC R2 ;  /* 0x0000000002007343 */ /* 0x026fea0003c00000 */
.L_x_50:
[----:B------:R-:W3:Y:S01]  /*f7b0*/  LDL R150, [R1+0x200] ;  /* 0x0002000001967983 */ /* 0x000ee20000100800 */
[----:B------:R-:W-:-:S13]  /*f7c0*/  R2UR UR5, R183 ;  /* 0x00000000b70572ca */ /* 0x000fda00000e0000 */
[----:B------:R-:W-:Y:S02]  /*f7d0*/  MOV R107, UR5 ;  /* 0x00000005006b7c02 */ /* 0x000fe40008000f00 */
[----:B---3--:R-:W-:-:S13]  /*f7e0*/  R2UR UR4, R150 ;  /* 0x00000000960472ca */ /* 0x008fda00000e0000 */
[----:B------:R-:W-:-:S06]  /*f7f0*/  UIADD3 UR4, UR4, -0x1, URZ ;  /* 0xffffffff04047890 */ /* 0x000fcc000fffe03f */
[----:B------:R-:W-:-:S05]  /*f800*/  MOV R0, UR4 ;  /* 0x0000000400007c02 */ /* 0x000fca0008000f00 */
[----:B------:R-:W-:-:S05]  /*f810*/  IMAD R107, R0, 0x2200, R107 ;  /* 0x00002200006b7824 */ /* 0x000fca00078e026b */
        /* <DEDUP_REMOVED lines=18> */
.L_x_51:
[----:B------:R-:W3:Y:S01]  /*f940*/  S2R R5, SR_TID.X ;  /* 0x0000000000057919 */ /* 0x000ee20000002100 */
[----:B------:R-:W-:Y:S01]  /*f950*/  ULDC.64 UR4, c[0x0][0x730] ;  /* 0x0001cc0000047ab9 */ /* 0x000fe20000000a00 */
[----:B------:R-:W-:Y:S02]  /*f960*/  IADD3 R124, R124, 0x1f, RZ ;  /* 0x0000001f7c7c7810 */ /* 0x000fe40007ffe0ff */
[----:B------:R-:W-:Y:S02]  /*f970*/  ISETP.NE.U32.AND P0, PT, RZ, UR4, PT ;  /* 0x00000004ff007c0c */ /* 0x000fe4000bf05070 */
[----:B------:R-:W-:Y:S02]  /*f980*/  ISETP.GT.U32.AND P1, PT, R124, 0x3e, PT ;  /* 0x0000003e7c00780c */ /* 0x000fe40003f24070 */
[----:B------:R-:W-:-:S13]  /*f990*/  ISETP.NE.AND.EX P0, PT, RZ, UR5, PT, P0 ;  /* 0x00000005ff007c0c */ /* 0x000fda000bf05300 */
[----:B-1---5:R-:W1:Y:S01]  /*f9a0*/  @P0 LDC R149, c[0x0][0x720] ;  /* 0x0001c800ff950b82 */ /* 0x022e620000000800 */
[C---:B---3--:R-:W-:Y:S02]  /*f9b0*/  SHF.L.U32 R0, R5.reuse, 0x5, RZ ;  /* 0x0000000505007819 */ /* 0x048fe400000006ff */
[----:B--2---:R-:W-:Y:S02]  /*f9c0*/  SHF.R.U32.HI R3, RZ, 0x1, R5 ;  /* 0x00000001ff037819 */ /* 0x004fe40000011605 */
[C---:B------:R-:W-:Y:S02]  /*f9d0*/  LOP3.LUT R2, R0.reuse, 0xc0, RZ, 0xc0, !PT ;  /* 0x000000c000027812 */ /* 0x040fe400078ec0ff */
[----:B------:R-:W-:Y:S02]  /*f9e0*/  LOP3.LUT R4, R0, 0x20, RZ, 0xc0, !PT ;  /* 0x0000002000047812 */ /* 0x000fe400078ec0ff */
[----:B------:R-:W-:Y:S02]  /*f9f0*/  LOP3.LUT R2, R2, 0x8, R3, 0xf8, !PT ;  /* 0x0000000802027812 */ /* 0x000fe400078ef803 */
[----:B------:R-:W-:-:S02]  /*fa00*/  SHF.L.U32 R3, R5, 0x2, RZ ;  /* 0x0000000205037819 */ /* 0x000fc400000006ff */
[----:B------:R-:W-:Y:S01]  /*fa10*/  LEA R4, R129, R4, 0x9 ;  /* 0x0000000481047211 */ /* 0x000fe200078e48ff */
[-C--:B-1----:R-:W-:Y:S01]  /*fa20*/  FMUL R17, R17, R149.reuse ;  /* 0x0000009511117220 */ /* 0x082fe20000400000 */
[----:B------:R-:W-:Y:S01]  /*fa30*/  LOP3.LUT R3, R2, 0x18, R3, 0x78, !PT ;  /* 0x0000001802037812 */ /* 0x000fe200078e7803 */
[-C--:B------:R-:W-:Y:S01]  /*fa40*/  FMUL R8, R22, R149.reuse ;  /* 0x0000009516087220 */ /* 0x080fe20000400000 */
[----:B------:R-:W-:Y:S01]  /*fa50*/  LOP3.LUT R0, R0, 0x100, RZ, 0xc0, !PT ;  /* 0x0000010000007812 */ /* 0x000fe200078ec0ff */
[-C--:B------:R-:W-:Y:S01]  /*fa60*/  FMUL R23, R23, R149.reuse ;  /* 0x0000009517177220 */ /* 0x080fe20000400000 */
[----:B------:R-:W-:Y:S01]  /*fa70*/  LOP3.LUT P0, RZ, R5, 0x4, RZ, 0xc0, !PT ;  /* 0x0000000405ff7812 */ /* 0x000fe2000780c0ff */
[-C--:B------:R-:W-:Y:S01]  /*fa80*/  FMUL R5, R139, R149.reuse ;  /* 0x000000958b057220 */ /* 0x080fe20000400000 */
[----:B------:R-:W-:Y:S01]  /*fa90*/  IADD3 R0, R3, R4, R0 ;  /* 0x0000000403007210 */ /* 0x000fe20007ffe000 */
[-C--:B------:R-:W-:Y:S01]  /*faa0*/  FMUL R4, R16, R149.reuse ;  /* 0x0000009510047220 */ /* 0x080fe20000400000 */
[-C--:B------:R-:W-:Y:S01]  /*fab0*/  FMUL R140, R140, R149.reuse ;  /* 0x000000958c8c7220 */ /* 0x080fe20000400000 */
[-C--:B------:R-:W-:Y:S01]  /*fac0*/  FMUL R6, R18, R149.reuse ;  /* 0x0000009512067220 */ /* 0x080fe20000400000 */
[-C--:B------:R-:W-:Y:S01]  /*fad0*/  FMUL R19, R19, R149.reuse ;  /* 0x0000009513137220 */ /* 0x080fe20000400000 */
[-C--:B------:R-:W-:Y:S01]  /*fae0*/  FMUL R7, R135, R149.reuse ;  /* 0x0000009587077220 */ /* 0x080fe20000400000 */
[----:B------:R-:W-:Y:S01]  /*faf0*/  F2FP.F16.F32.PACK_AB R4, R17, R4 ;  /* 0x000000041104723e */ /* 0x000fe200000000ff */
[-C--:B------:R-:W-:Y:S01]  /*fb00*/  FMUL R136, R136, R149.reuse ;  /* 0x0000009588887220 */ /* 0x080fe20000400000 */
[-C--:B------:R-:W-:Y:S01]  /*fb10*/  FMUL R9, R131, R149.reuse ;  /* 0x0000009583097220 */ /* 0x080fe20000400000 */
[-C--:B------:R-:W-:Y:S01]  /*fb20*/  FMUL R132, R132, R149.reuse ;  /* 0x0000009584847220 */ /* 0x080fe20000400000 */
[-C--:B------:R-:W-:Y:S01]  /*fb30*/  FMUL R10, R24, R149.reuse ;  /* 0x00000095180a7220 */ /* 0x080fe20000400000 */
[-C--:B------:R-:W-:Y:S01]  /*fb40*/  FMUL R25, R25, R149.reuse ;  /* 0x0000009519197220 */ /* 0x080fe20000400000 */
[-C--:B------:R-:W-:Y:S01]  /*fb50*/  FMUL R11, R127, R149.reuse ;  /* 0x000000957f0b7220 */ /* 0x080fe20000400000 */
[-C--:B------:R-:W-:Y:S01]  /*fb60*/  FMUL R126, R126, R149.reuse ;  /* 0x000000957e7e7220 */ /* 0x080fe20000400000 */
[----:B------:R-:W-:Y:S01]  /*fb70*/  F2FP.F16.F32.PACK_AB R8, R23, R8 ;  /* 0x000000081708723e */ /* 0x000fe200000000ff */
[-C--:B------:R-:W-:Y:S01]  /*fb80*/  FMUL R12, R27, R149.reuse ;  /* 0x000000951b0c7220 */ /* 0x080fe20000400000 */
[----:B------:R-:W-:Y:S01]  /*fb90*/  MOV R17, 0x10 ;  /* 0x0000001000117802 */ /* 0x000fe20000000f00 */
[----:B------:R-:W-:Y:S01]  /*fba0*/  FMUL R14, R29, R149 ;  /* 0x000000951d0e7220 */ /* 0x000fe20000400000 */
[----:B------:R-:W-:Y:S01]  /*fbb0*/  LEA R23, R0, R107, 0x1 ;  /* 0x0000006b00177211 */ /* 0x000fe200078e08ff */
[-C--:B------:R-:W-:Y:S01]  /*fbc0*/  FMUL R16, R31, R149.reuse ;  /* 0x000000951f107220 */ /* 0x080fe20000400000 */
[----:B------:R-:W-:Y:S01]  /*fbd0*/  SEL R0, R17, 0xfffffff0, !P0 ;  /* 0xfffffff011007807 */ /* 0x000fe20004000000 */
        /* <DEDUP_REMOVED lines=109> */
[----:B------:R-:W-:-:S02]  /*102b0*/  F2FP.F16.F32.PACK_AB R5, R140, R5 ;  /* 0x000000058c05723e */ /* 0x000fc400000000ff */
[----:B------:R-:W-:Y:S02]  /*102c0*/  F2FP.F16.F32.PACK_AB R6, R19, R6 ;  /* 0x000000061306723e */ /* 0x000fe400000000ff */
[----:B------:R-:W-:Y:S02]  /*102d0*/  F2FP.F16.F32.PACK_AB R7, R136, R7 ;  /* 0x000000078807723e */ /* 0x000fe400000000ff */
[----:B------:R-:W-:Y:S02]  /*102e0*/  F2FP.F16.F32.PACK_AB R9, R132, R9 ;  /* 0x000000098409723e */ /* 0x000fe400000000ff */
[----:B------:R-:W-:Y:S02]  /*102f0*/  F2FP.F16.F32.PACK_AB R10, R25, R10 ;  /* 0x0000000a190a723e */ /* 0x000fe400000000ff */
[----:B------:R-:W-:Y:S02]  /*10300*/  F2FP.F16.F32.PACK_AB R11, R126, R11 ;  /* 0x0000000b7e0b723e */ /* 0x000fe400000000ff */
[----:B------:R-:W-:Y:S01]  /*10310*/  IADD3 R17, R23, 0x1000, RZ ;  /* 0x0000100017117810 */ /* 0x000fe20007ffe0ff */
[----:B------:R-:W-:Y:S06]  /*10320*/  @P1 BRA `(.L_x_52) ;  /* 0x0000000000041947 */ /* 0x000fec0003800000 */
[----:B------:R-:W-:-:S04]  /*10330*/  DEPBAR.LE SB0, 0x1 ;  /* 0x000080400000791a */ /* 0x000fc80000000000 */
.L_x_52:
[----:B------:R-:W-:Y:S05]  /*10340*/  WARPSYNC.ALL ;  /* 0x0000000000007948 */ /* 0x000fea0003800000 */
[----:B------:R-:W-:Y:S01]  /*10350*/  BAR.SYNC.DEFER_BLOCKING 0x1, 0x80 ;  /* 0x0042000000007b1d */ /* 0x000fe20000010000 */
[C---:B------:R-:W-:Y:S02]  /*10360*/  LEA R20, R0.reuse, R17, 0x1 ;  /* 0x0000001100147211 */ /* 0x040fe400078e08ff */
[----:B------:R-:W-:Y:S02]  /*10370*/  LEA R0, R0, R23, 0x1 ;  /* 0x0000001700007211 */ /* 0x000fe400078e08ff */
[----:B------:R-:W-:Y:S01]  /*10380*/  F2FP.F16.F32.PACK_AB R12, R12, R3 ;  /* 0x000000030c0c723e */ /* 0x000fe200000000ff */
[----:B------:R-:W-:Y:S01]  /*10390*/  BSSY B0, `(.L_x_53) ;  /* 0x000001c000007945 */ /* 0x000fe20003800000 */
[----:B------:R-:W-:-:S02]  /*103a0*/  F2FP.F16.F32.PACK_AB R13, R13, R2 ;  /* 0x000000020d0d723e */ /* 0x000fc400000000ff */
[----:B------:R-:W-:Y:S02]  /*103b0*/  F2FP.F16.F32.PACK_AB R14, R14, R21 ;  /* 0x000000150e0e723e */ /* 0x000fe400000000ff */
[----:B------:R-:W-:Y:S02]  /*103c0*/  F2FP.F16.F32.PACK_AB R15, R15, R82 ;  /* 0x000000520f0f723e */ /* 0x000fe400000000ff */
[----:B------:R-:W-:Y:S02]  /*103d0*/  F2FP.F16.F32.PACK_AB R16, R16, R27 ;  /* 0x0000001b1010723e */ /* 0x000fe400000000ff */
[----:B------:R-:W-:Y:S02]  /*103e0*/  F2FP.F16.F32.PACK_AB R17, R86, R85 ;  /* 0x000000555611723e */ /* 0x000fe400000000ff */
[----:B------:R-:W-:Y:S02]  /*103f0*/  F2FP.F16.F32.PACK_AB R18, R18, R29 ;  /* 0x0000001d1212723e */ /* 0x000fe400000000ff */
[----:B------:R-:W-:Y:S01]  /*10400*/  F2FP.F16.F32.PACK_AB R19, R88, R87 ;  /* 0x000000575813723e */ /* 0x000fe200000000ff */
[----:B------:R1:W-:Y:S04]  /*10410*/  STSM.16.M88.4 [R23], R4 ;  /* 0x0000000417007844 */ /* 0x0003e80000000200 */
[----:B------:R1:W-:Y:S01]  /*10420*/  STSM.16.M88.4 [R0], R8 ;  /* 0x0000000800007844 */ /* 0x0003e20000000200 */
[----:B------:R-:W-:Y:S01]  /*10430*/  @!PT LDS RZ, [RZ] ;  /* 0x00000000fffff984 */ /* 0x000fe20000000800 */
[----:B------:R-:W-:Y:S01]  /*10440*/  @!PT LDS RZ, [RZ] ;  /* 0x00000000fffff984 */ /* 0x000fe20000000800 */
[----:B------:R-:W-:Y:S01]  /*10450*/  @!PT LDS RZ, [RZ] ;  /* 0x00000000fffff984 */ /* 0x000fe20000000800 */
[----:B------:R-:W-:Y:S01]  /*10460*/  @!PT LDS RZ, [RZ] ;  /* 0x00000000fffff984 */ /* 0x000fe20000000800 */
[----:B------:R2:W-:Y:S06]  /*10470*/  MEMBAR.ALL.CTA ;  /* 0x0000000000007992 */ /* 0x0005ec0000008000 */
[----:B--2---:R-:W2:Y:S02]  /*10480*/  FENCE.VIEW.ASYNC.S ;  /* 0x00000000000073c6 */ /* 0x004ea40000000000 */
[----:B--2---:R-:W-:Y:S06]  /*10490*/  BAR.SYNC.DEFER_BLOCKING 0x1, 0x80 ;  /* 0x0042000000007b1d */ /* 0x004fec0000010000 */
[----:B------:R-:W-:Y:S05]  /*104a0*/  @P1 BRA `(.L_x_54) ;  /* 0x0000000000281947 */ /* 0x000fea0003800000 */
[----:B------:R-:W-:Y:S01]  /*104b0*/  S2UR UR44, SR_CTAID.Z ;  /* 0x00000000002c79c3 */ /* 0x000fe20000002700 */
[----:B------:R-:W-:Y:S01]  /*104c0*/  ULDC.64 UR4, c[0x0][0x198] ;  /* 0x0000660000047ab9 */ /* 0x000fe20000000a00 */
[----:B------:R-:W-:Y:S01]  /*104d0*/  R2UR UR40, R107 ;  /* 0x000000006b2872ca */ /* 0x000fe200000e0000 */
[----:B------:R-:W-:Y:S01]  /*104e0*/  UIADD3 UR4, UP0, UR4, 0x670, URZ ;  /* 0x0000067004047890 */ /* 0x000fe2000ff1e03f */
[----:B------:R-:W-:-:S03]  /*104f0*/  UMOV UR41, URZ ;  /* 0x0000003f00297c82 */ /* 0x000fc60008000000 */
[----:B------:R-:W-:Y:S01]  /*10500*/  UIADD3.X UR5, URZ, UR5, URZ, UP0, !UPT ;  /* 0x000000053f057290 */ /* 0x000fe200087fe43f */
[----:B------:R-:W2:Y:S08]  /*10510*/  S2UR UR43, SR_CTAID.Y ;  /* 0x00000000002b79c3 */ /* 0x000eb00000002600 */
[----:B--2---:R2:W-:Y:S01]  /*10520*/  UTMASTG.4D [UR40], [UR4] ;  /* 0x00000028040073b5 */ /* 0x0045e20008018000 */
[----:B------:R0:W-:Y:S01]  /*10530*/  UTMACMDFLUSH ;  /* 0x00000000000079b7 */ /* 0x0001e20000000000 */
[----:B--2---:R-:W-:-:S04]  /*10540*/  DEPBAR.LE SB0, 0x1 ;  /* 0x000080400000791a */ /* 0x004fc80000000000 */
.L_x_54:
[----:B------:R-:W-:Y:S05]  /*10550*/  BSYNC B0 ;  /* 0x0000000000007941 */ /* 0x000fea0003800000 */
.L_x_53:
[----:B------:R-:W-:Y:S01]  /*10560*/  BAR.SYNC.DEFER_BLOCKING 0x1, 0x80 ;  /* 0x0042000000007b1d */ /* 0x000fe20000010000 */
[----:B-1----:R-:W-:Y:S02]  /*10570*/  F2FP.F16.F32.PACK_AB R4, R35, R34 ;  /* 0x000000222304723e */ /* 0x002fe400000000ff */
[----:B------:R-:W-:Y:S02]  /*10580*/  F2FP.F16.F32.PACK_AB R5, R90, R89 ;  /* 0x000000595a05723e */ /* 0x000fe400000000ff */
[----:B------:R-:W-:Y:S01]  /*10590*/  F2FP.F16.F32.PACK_AB R6, R37, R36 ;  /* 0x000000242506723e */ /* 0x000fe200000000ff */
[----:B------:R-:W-:Y:S01]  /*105a0*/  BSSY B0, `(.L_x_55) ;  /* 0x000001c000007945 */ /* 0x000fe20003800000 */
[----:B------:R-:W-:Y:S02]  /*105b0*/  F2FP.F16.F32.PACK_AB R7, R92, R91 ;  /* 0x0000005b5c07723e */ /* 0x000fe400000000ff */
[----:B------:R-:W-:Y:S02]  /*105c0*/  F2FP.F16.F32.PACK_AB R8, R39, R38 ;  /* 0x000000262708723e */ /* 0x000fe400000000ff */
[----:B------:R-:W-:-:S02]  /*105d0*/  F2FP.F16.F32.PACK_AB R9, R94, R93 ;  /* 0x0000005d5e09723e */ /* 0x000fc400000000ff */
[----:B------:R-:W-:Y:S02]  /*105e0*/  F2FP.F16.F32.PACK_AB R10, R41, R40 ;  /* 0x00000028290a723e */ /* 0x000fe400000000ff */
[----:B------:R-:W-:Y:S01]  /*105f0*/  F2FP.F16.F32.PACK_AB R11, R96, R95 ;  /* 0x0000005f600b723e */ /* 0x000fe200000000ff */
[----:B------:R1:W-:Y:S04]  /*10600*/  STSM.16.M88.4 [R23+0x1000], R12 ;  /* 0x0010000c17007844 */ /* 0x0003e80000000200 */
[----:B------:R1:W-:Y:S01]  /*10610*/  STSM.16.M88.4 [R0+0x1000], R16 ;  /* 0x0010001000007844 */ /* 0x0003e20000000200 */
        /* <DEDUP_REMOVED lines=9> */
[----:B------:R-:W-:Y:S01]  /*106b0*/  R2UR UR8, R107 ;  /* 0x000000006b0872ca */ /* 0x000fe200000e0000 */
[----:B------:R-:W-:Y:S01]  /*106c0*/  ULDC.64 UR4, c[0x0][0x198] ;  /* 0x0000660000047ab9 */ /* 0x000fe20000000a00 */
[----:B------:R-:W-:Y:S01]  /*106d0*/  UMOV UR9, 0x20 ;  /* 0x0000002000097882 */ /* 0x000fe20000000000 */
[----:B------:R-:W-:Y:S01]  /*106e0*/  UIADD3 UR4, UP0, UR4, 0x670, URZ ;  /* 0x0000067004047890 */ /* 0x000fe2000ff1e03f */
[----:B------:R-:W-:-:S03]  /*106f0*/  UMOV UR10, UR42 ;  /* 0x0000002a000a7c82 */ /* 0x000fc60008000000 */
[----:B------:R-:W2:Y:S01]  /*10700*/  S2UR UR11, SR_CTAID.Y ;  /* 0x00000000000b79c3 */ /* 0x000ea20000002600 */
[----:B------:R-:W-:-:S05]  /*10710*/  UIADD3.X UR5, URZ, UR5, URZ, UP0, !UPT ;  /* 0x000000053f057290 */ /* 0x000fca00087fe43f */
[----:B------:R-:W-:-:S09]  /*10720*/  UIADD3 UR8, UR8, 0x1000, URZ ;  /* 0x0000100008087890 */ /* 0x000fd2000fffe03f */
[----:B--2---:R2:W-:Y:S01]  /*10730*/  UTMASTG.4D [UR8], [UR4] ;  /* 0x00000008040073b5 */ /* 0x0045e20008018000 */
[----:B------:R0:W-:Y:S01]  /*10740*/  UTMACMDFLUSH ;  /* 0x00000000000079b7 */ /* 0x0001e20000000000 */
[----:B--2---:R-:W-:-:S04]  /*10750*/  DEPBAR.LE SB0, 0x1 ;  /* 0x000080400000791a */ /* 0x004fc80000000000 */
.L_x_56:
[----:B------:R-:W-:Y:S05]  /*10760*/  BSYNC B0 ;  /* 0x0000000000007941 */ /* 0x000fea0003800000 */
.L_x_55:
        /* <DEDUP_REMOVED lines=24> */
[----:B------:R-:W-:Y:S01]  /*108f0*/  UMOV UR9, 0x40 ;  /* 0x0000004000097882 */ /* 0x000fe20000000000 */
[----:B------:R-:W-:Y:S02]  /*10900*/  UMOV UR10, UR42 ;  /* 0x0000002a000a7c82 */ /* 0x000fe40008000000 */
[----:B------:R-:W-:Y:S01]  /*10910*/  UIADD3.X UR5, URZ, UR5, URZ, UP0, !UPT ;  /* 0x000000053f057290 */ /* 0x000fe200087fe43f */
[----:B------:R-:W2:Y:S08]  /*10920*/  S2UR UR11, SR_CTAID.Y ;  /* 0x00000000000b79c3 */ /* 0x000eb00000002600 */
[----:B--2---:R2:W-:Y:S01]  /*10930*/  UTMASTG.4D [UR8], [UR4] ;  /* 0x00000008040073b5 */ /* 0x0045e20008018000 */
[----:B------:R0:W-:Y:S01]  /*10940*/  UTMACMDFLUSH ;  /* 0x00000000000079b7 */ /* 0x0001e20000000000 */
[----:B--2---:R-:W-:-:S04]  /*10950*/  DEPBAR.LE SB0, 0x1 ;  /* 0x000080400000791a */ /* 0x004fc80000000000 */
.L_x_58:
[----:B------:R-:W-:Y:S05]  /*10960*/  BSYNC B0 ;  /* 0x0000000000007941 */ /* 0x000fea0003800000 */
.L_x_57:
        /* <DEDUP_REMOVED lines=32> */
.L_x_60:
[----:B------:R-:W-:Y:S05]  /*10b70*/  BSYNC B0 ;  /* 0x0000000000007941 */ /* 0x000fea0003800000 */
.L_x_59:
        /* <DEDUP_REMOVED lines=31> */
.L_x_62:
[----:B------:R-:W-:Y:S05]  /*10d70*/  BSYNC B0 ;  /* 0x0000000000007941 */ /* 0x000fea0003800000 */
.L_x_61:
[----:B------:R-:W-:Y:S01]  /*10d80*/  BAR.SYNC.DEFER_BLOCKING 0x1, 0x80 ;  /* 0x0042000000007b1d */ /* 0x000fe20000010000 */
[----:B------:R-:W-:Y:S02]  /*10d90*/  F2FP.F16.F32.PACK_AB R133, R134, R133 ;  /* 0x000000858685723e */ /* 0x000fe400000000ff */
        /* <DEDUP_REMOVED lines=15> */
[----:B---3--:R-:W3:Y:S02]  /*10e90*/  FENCE.VIEW.ASYNC.S ;  /* 0x00000000000073c6 */ /* 0x008ee40000000000 */
[----:B---3--:R-:W-:Y:S06]  /*10ea0*/  BAR.SYNC.DEFER_BLOCKING 0x1, 0x80 ;  /* 0x0042000000007b1d */ /* 0x008fec0000010000 */
[----:B------:R-:W-:Y:S05]  /*10eb0*/  @P1 BRA `(.L_x_64) ;  /* 0x0000000000301947 */ /* 0x000fea0003800000 */
[----:B------:R-:W-:Y:S01]  /*10ec0*/  S2UR UR12, SR_CTAID.Z ;  /* 0x00000000000c79c3 */ /* 0x000fe20000002700 */
[----:B------:R-:W-:Y:S01]  /*10ed0*/  R2UR UR8, R107 ;  /* 0x000000006b0872ca */ /* 0x000fe200000e0000 */
[----:B------:R-:W-:Y:S01]  /*10ee0*/  ULDC.64 UR4, c[0x0][0x198] ;  /* 0x0000660000047ab9 */ /* 0x000fe20000000a00 */
[----:B------:R-:W-:Y:S01]  /*10ef0*/  UMOV UR9, 0xa0 ;  /* 0x000000a000097882 */ /* 0x000fe20000000000 */
[----:B------:R-:W-:Y:S01]  /*10f00*/  UIADD3 UR4, UP0, UR4, 0x670, URZ ;  /* 0x0000067004047890 */ /* 0x000fe2000ff1e03f */
[----:B------:R-:W-:-:S03]  /*10f10*/  UMOV UR10, UR42 ;  /* 0x0000002a000a7c82 */ /* 0x000fc60008000000 */
[----:B------:R-:W3:Y:S01]  /*10f20*/  S2UR UR11, SR_CTAID.Y ;  /* 0x00000000000b79c3 */ /* 0x000ee20000002600 */
[----:B------:R-:W-:-:S05]  /*10f30*/  UIADD3.X UR5, URZ, UR5, URZ, UP0, !UPT ;  /* 0x000000053f057290 */ /* 0x000fca00087fe43f */
[----:B------:R-:W-:-:S09]  /*10f40*/  UIADD3 UR8, UR8, 0x1000, URZ ;  /* 0x0000100008087890 */ /* 0x000fd2000fffe03f */
[----:B---3--:R3:W-:Y:S01]  /*10f50*/  UTMASTG.4D [UR8], [UR4] ;  /* 0x00000008040073b5 */ /* 0x0087e20008018000 */
[----:B------:R0:W-:Y:S01]  /*10f60*/  UTMACMDFLUSH ;  /* 0x00000000000079b7 */ /* 0x0001e20000000000 */
[----:B---3--:R-:W-:-:S04]  /*10f70*/  DEPBAR.LE SB0, 0x1 ;  /* 0x000080400000791a */ /* 0x008fc80000000000 */
.L_x_64:
[----:B------:R-:W-:Y:S05]  /*10f80*/  BSYNC B0 ;  /* 0x0000000000007941 */ /* 0x000fea0003800000 */
.L_x_63:
        /* <DEDUP_REMOVED lines=17> */
[----:B----4-:R-:W4:Y:S02]  /*110a0*/  FENCE.VIEW.ASYNC.S ;  /* 0x00000000000073c6 */ /* 0x010f240000000000 */
[----:B----4-:R-:W-:Y:S06]  /*110b0*/  BAR.SYNC.DEFER_BLOCKING 0x1, 0x80 ;  /* 0x0042000000007b1d */ /* 0x010fec0000010000 */
        /* <DEDUP_REMOVED lines=8> */
[----:B------:R-:W4:Y:S08]  /*11140*/  S2UR UR11, SR_CTAID.Y ;  /* 0x00000000000b79c3 */ /* 0x000f300000002600 */
[----:B----4-:R4:W-:Y:S01]  /*11150*/  UTMASTG.4D [UR8], [UR4] ;  /* 0x00000008040073b5 */ /* 0x0109e20008018000 */
[----:B------:R0:W-:Y:S01]  /*11160*/  UTMACMDFLUSH ;  /* 0x00000000000079b7 */ /* 0x0001e20000000000 */
[----:B----4-:R-:W-:-:S04]  /*11170*/  DEPBAR.LE SB0, 0x1 ;  /* 0x000080400000791a */ /* 0x010fc80000000000 */
.L_x_66:
[----:B------:R-:W-:Y:S05]  /*11180*/  BSYNC B0 ;  /* 0x0000000000007941 */ /* 0x000fea0003800000 */
.L_x_65:
[----:B------:R-:W-:Y:S06]  /*11190*/  BAR.SYNC.DEFER_BLOCKING 0x1, 0x80 ;  /* 0x0042000000007b1d */ /* 0x000fec0000010000 */
[----:B------:R-:W-:Y:S01]  /*111a0*/  BSSY B0, `(.L_x_67) ;  /* 0x0000016000007945 */ /* 0x000fe20003800000 */
[----:B------:R4:W-:Y:S04]  /*111b0*/  STSM.16.M88.4 [R23+0x1000], R140 ;  /* 0x0010008c17007844 */ /* 0x0009e80000000200 */
[----:B------:R4:W-:Y:S01]  /*111c0*/  STSM.16.M88.4 [R20], R144 ;  /* 0x0000009014007844 */ /* 0x0009e20000000200 */
[----:B------:R-:W-:Y:S01]  /*111d0*/  @!PT LDS RZ, [RZ] ;  /* 0x00000000fffff984 */ /* 0x000fe20000000800 */
[----:B------:R-:W-:Y:S01]  /*111e0*/  @!PT LDS RZ, [RZ] ;  /* 0x00000000fffff984 */ /* 0x000fe20000000800 */
[----:B------:R-:W-:Y:S01]  /*111f0*/  @!PT LDS RZ, [RZ] ;  /* 0x00000000fffff984 */ /* 0x000fe20000000800 */
[----:B------:R-:W-:Y:S01]  /*11200*/  @!PT LDS RZ, [RZ] ;  /* 0x00000000fffff984 */ /* 0x000fe20000000800 */
[----:B------:R5:W-:Y:S06]  /*11210*/  MEMBAR.ALL.CTA ;  /* 0x0000000000007992 */ /* 0x000bec0000008000 */
[----:B-----5:R-:W5:Y:S02]  /*11220*/  FENCE.VIEW.ASYNC.S ;  /* 0x00000000000073c6 */ /* 0x020f640000000000 */
[----:B-----5:R-:W-:Y:S06]  /*11230*/  BAR.SYNC.DEFER_BLOCKING 0x1, 0x80 ;  /* 0x0042000000007b1d */ /* 0x020fec0000010000 */
[----:B------:R-:W-:Y:S05]  /*11240*/  @P1 BRA `(.L_x_68) ;  /* 0x00000000002c1947 */ /* 0x000fea0003800000 */
[----:B------:R-:W-:Y:S01]  /*11250*/  S2UR UR12, SR_CTAID.Z ;  /* 0x00000000000c79c3 */ /* 0x000fe20000002700 */
[----:B------:R-:W-:Y:S01]  /*11260*/  R2UR UR8, R107 ;  /* 0x000000006b0872ca */ /* 0x000fe200000e0000 */
[----:B------:R-:W-:Y:S01]  /*11270*/  ULDC.64 UR4, c[0x0][0x198] ;  /* 0x0000660000047ab9 */ /* 0x000fe20000000a00 */
[----:B------:R-:W-:Y:S01]  /*11280*/  UMOV UR9, 0xe0 ;  /* 0x000000e000097882 */ /* 0x000fe20000000000 */
[----:B------:R-:W-:Y:S01]  /*11290*/  UIADD3 UR4, UP0, UR4, 0x670, URZ ;  /* 0x0000067004047890 */ /* 0x000fe2000ff1e03f */
[----:B------:R-:W-:-:S03]  /*112a0*/  UMOV UR10, UR42 ;  /* 0x0000002a000a7c82 */ /* 0x000fc60008000000 */
[----:B------:R-:W5:Y:S01]  /*112b0*/  S2UR UR11, SR_CTAID.Y ;  /* 0x00000000000b79c3 */ /* 0x000f620000002600 */
[----:B------:R-:W-:-:S05]  /*112c0*/  UIADD3.X UR5, URZ, UR5, URZ, UP0, !UPT ;  /* 0x000000053f057290 */ /* 0x000fca00087fe43f */
[----:B------:R-:W-:-:S09]  /*112d0*/  UIADD3 UR8, UR8, 0x1000, URZ ;  /* 0x0000100008087890 */ /* 0x000fd2000fffe03f */
[----:B-----5:R1:W-:Y:S02]  /*112e0*/  UTMASTG.4D [UR8], [UR4] ;  /* 0x00000008040073b5 */ /* 0x0203e40008018000 */
[----:B-1----:R0:W-:Y:S02]  /*112f0*/  UTMACMDFLUSH ;  /* 0x00000000000079b7 */ /* 0x0021e40000000000 */
.L_x_68:
[----:B------:R-:W-:Y:S05]  /*11300*/  BSYNC B0 ;  /* 0x0000000000007941 */ /* 0x000fea0003800000 */
.L_x_67:
[----:B------:R-:W-:Y:S01]  /*11310*/  R2UR UR4, R150 ;  /* 0x00000000960472ca */ /* 0x000fe200000e0000 */
[----:B------:R-:W-:-:S04]  /*11320*/  DEPBAR.LE SB0, 0x0 ;  /* 0x000080000000791a */ /* 0x000fc80000000000 */
[----:B------:R-:W-:-:S08]  /*11330*/  R2UR UR5, R183 ;  /* 0x00000000b70572ca */ /* 0x000fd000000e0000 */
[----:B------:R-:W-:-:S04]  /*11340*/  UIADD3 UR4, UR4, -0x1, URZ ;  /* 0xffffffff04047890 */ /* 0x000fc8000fffe03f */
[----:B------:R-:W-:-:S04]  /*11350*/  USHF.L.U32 UR4, UR4, 0x3, URZ ;  /* 0x0000000304047899 */ /* 0x000fc8000800063f */
[----:B------:R-:W-:-:S04]  /*11360*/  ULOP3.LUT UR4, UR4, 0x8, URZ, 0xe2, !UPT ;  /* 0x0000000804047892 */ /* 0x000fc8000f8ee23f */
[----:B------:R-:W-:-:S06]  /*11370*/  ULOP3.LUT UR4, UR4, 0x18, URZ, 0x3c, !UPT ;  /* 0x0000001804047892 */ /* 0x000fcc000f8e3c3f */
[----:B-1-3--:R-:W-:-:S04]  /*11380*/  MOV R0, UR4 ;  /* 0x0000000400007c02 */ /* 0x00afc80008000f00 */
[----:B------:R-:W-:Y:S01]  /*11390*/  SYNCS.ARRIVE.TRANS64.A1T0 RZ, [R0+UR5+0xb0090], RZ ;  /* 0x0b0090ff00ff79a7 */ /* 0x000fe20008100005 */
[----:B------:R-:W-:Y:S05]  /*113a0*/  EXIT ;  /* 0x000000000000794d */ /* 0x000fea0003800000 */
.L_x_6:
[----:B------:R-:W-:-:S08]  /*113b0*/  UISETP.NE.AND UP0, UPT, UR6, 0x1, UPT ;  /* 0x000000010600788c */ /* 0x000fd0000bf05270 */
[----:B------:R-:W1:-:S00]  /*113c0*/  USETMAXREG.DEALLOC.CTAPOOL 0x18 ;  /* 0x00000018000079c8 */ /* 0x000e4000080e0500 */
[----:B------:R-:W-:-:S13]  /*113d0*/  PLOP3.LUT P0, PT, PT, PT, UP0, 0x80, 0x0 ;  /* 0x000000000000781c */ /* 0x000fda0003f0f008 */
[----:B------:R-:W-:Y:S05]  /*113e0*/  @P0 EXIT ;  /* 0x000000000000094d */ /* 0x000fea0003800000 */
[----:B------:R-:W2:Y:S01]  /*113f0*/  S2UR UR11, SR_CTAID.X ;  /* 0x00000000000b79c3 */ /* 0x000ea20000002500 */
[----:B------:R-:W-:Y:S01]  /*11400*/  ELECT P3, URZ, PT ;  /* 0x00000000003f782f */ /* 0x000fe20003860000 */
[----:B------:R-:W-:Y:S01]  /*11410*/  BSSY B0, `(.L_x_69) ;  /* 0x000003c000007945 */ /* 0x000fe20003800000 */
[----:B-1----:R-:W-:Y:S02]  /*11420*/  MOV R0, RZ ;  /* 0x000000ff00007202 */ /* 0x002fe40000000f00 */
[----:B------:R-:W-:Y:S02]  /*11430*/  MOV R7, RZ ;  /* 0x000000ff00077202 */ /* 0x000fe40000000f00 */
[----:B------:R-:W-:Y:S01]  /*11440*/  MOV R3, RZ ;  /* 0x000000ff00037202 */ /* 0x000fe20000000f00 */
[----:B------:R-:W1:Y:S08]  /*11450*/  S2UR UR44, SR_CTAID.Y ;  /* 0x00000000002c79c3 */ /* 0x000e700000002600 */
[----:B------:R-:W3:Y:S01]  /*11460*/  S2UR UR45, SR_CTAID.Z ;  /* 0x00000000002d79c3 */ /* 0x000ee20000002700 */
[----:B--2---:R-:W-:Y:S01]  /*11470*/  USHF.L.U32 UR11, UR11, 0x7, URZ ;  /* 0x000000070b0b7899 */ /* 0x004fe2000800063f */
[----:B------:R-:W-:Y:S11]  /*11480*/  @!P3 BRA `(.L_x_70) ;  /* 0x0000000000d0b947 */ /* 0x000ff60003800000 */
[----:B------:R-:W2:Y:S01]  /*11490*/  S2R R3, SR_CgaCtaId ;  /* 0x0000000000037919 */ /* 0x000ea20000008800 */
[----:B------:R-:W-:Y:S02]  /*114a0*/  MOV R2, 0x400 ;  /* 0x0000040000027802 */ /* 0x000fe40000000f00 */
[----:B------:R-:W-:Y:S02]  /*114b0*/  MOV R4, 0x1 ;  /* 0x0000000100047802 */ /* 0x000fe40000000f00 */
[----:B--2---:R-:W-:Y:S02]  /*114c0*/  LEA R3, R3, R2, 0x18 ;  /* 0x0000000203037211 */ /* 0x004fe400078ec0ff */
[----:B------:R-:W-:-:S04]  /*114d0*/  SHF.L.U32 R2, R4, 0x1f, RZ ;  /* 0x0000001f04027819 */ /* 0x000fc800000006ff */
[----:B------:R-:W2:Y:S02]  /*114e0*/  SYNCS.PHASECHK.TRANS64.TRYWAIT P0, [R3+URZ+0xb0060], R2 ;  /* 0x0b006002030075a7 */ /* 0x000ea4000800017f */
[----:B--2---:R-:W-:Y:S05]  /*114f0*/  @!P0 BRA `(.L_x_71) ;  /* 0x0000001800588947 */ /* 0x004fea0003800000 */
.L_x_107:
[----:B------:R-:W-:Y:S01]  /*11500*/  ULOP3.LUT UR4, UR7, 0x2, URZ, 0xfc, !UPT ;  /* 0x0000000207047892 */ /* 0x000fe2000f8efc3f */
[----:B--2---:R-:W-:-:S03]  /*11510*/  @P2 MOV R2, 0x8000 ;  /* 0x0000800000022802 */ /* 0x004fc60000000f00 */
[----:B------:R-:W-:Y:S01]  /*11520*/  UPRMT UR4, UR4, 0x9910, URZ ;  /* 0x0000991004047896 */ /* 0x000fe2000800003f */
[----:B------:R2:W-:Y:S03]  /*11530*/  @P2 SYNCS.ARRIVE.TRANS64 RZ, [R3+URZ+0xb0050], R2 ;  /* 0x0b00500203ff29a7 */ /* 0x0005e6000800003f */
[----:B------:R-:W-:-:S06]  /*11540*/  UISETP.NE.AND UP0, UPT, UR4, 0x2, UPT ;  /* 0x000000020400788c */ /* 0x000fcc000bf05270 */
[----:B------:R-:W-:-:S13]  /*11550*/  PLOP3.LUT P0, PT, PT, PT, UP0, 0x80, 0x0 ;  /* 0x000000000000781c */ /* 0x000fda0003f0f008 */
[----:B--2---:R-:W-:Y:S05]  /*11560*/  @P0 BRA `(.L_x_72) ;  /* 0x0000000000040947 */ /* 0x004fea0003800000 */
[----:B-1-3--:R-:W-:Y:S01]  /*11570*/  BPT.TRAP 0x1 ;  /* 0x000000040000795c */ /* 0x00afe20000300000 */
.L_x_72:
[----:B------:R-:W-:-:S04]  /*11580*/  LOP3.LUT P0, RZ, R6, 0x1f, RZ, 0xc0, !PT ;  /* 0x0000001f06ff7812 */ /* 0x000fc8000780c0ff */
[----:B------:R-:W-:-:S13]  /*11590*/  PLOP3.LUT P0, PT, P0, P2, PT, 0x2a, 0x0 ;  /* 0x000000000000781c */ /* 0x000fda0000704572 */
[----:B------:R-:W-:Y:S05]  /*115a0*/  @P0 BRA `(.L_x_73) ;  /* 0x0000000000040947 */ /* 0x000fea0003800000 */
[----:B-1-3--:R-:W-:Y:S01]  /*115b0*/  BPT.TRAP 0x1 ;  /* 0x000000040000795c */ /* 0x00afe20000300000 */
.L_x_73:
[----:B------:R-:W-:Y:S01]  /*115c0*/  R2UR UR8, R3 ;  /* 0x00000000030872ca */ /* 0x000fe200000e0000 */
[----:B------:R-:W-:Y:S01]  /*115d0*/  ULDC.64 UR4, c[0x0][0x198] ;  /* 0x0000660000047ab9 */ /* 0x000fe20000000a00 */
[----:B------:R-:W-:Y:S01]  /*115e0*/  UMOV UR14, 0x0 ;  /* 0x00000000000e7882 */ /* 0x000fe20000000000 */
[----:B------:R-:W-:Y:S01]  /*115f0*/  UIADD3 UR4, UP0, UR4, 0xf0, URZ ;  /* 0x000000f004047890 */ /* 0x000fe2000ff1e03f */
[----:B------:R-:W-:Y:S01]  /*11600*/  MOV R7, 0x40 ;  /* 0x0000004000077802 */ /* 0x000fe20000000f00 */
[----:B------:R-:W-:Y:S01]  /*11610*/  UMOV UR15, 0x10000000 ;  /* 0x10000000000f7882 */ /* 0x000fe20000000000 */
[----:B------:R-:W-:Y:S01]  /*11620*/  UMOV UR10, URZ ;  /* 0x0000003f000a7c82 */ /* 0x000fe20008000000 */
[----:B------:R-:W-:Y:S01]  /*11630*/  UIADD3.X UR5, URZ, UR5, URZ, UP0, !UPT ;  /* 0x000000053f057290 */ /* 0x000fe200087fe43f */
[----:B------:R-:W-:Y:S01]  /*11640*/  MOV R3, 0x1 ;  /* 0x0000000100037802 */ /* 0x000fe20000000f00 */
[----:B-1----:R-:W-:Y:S01]  /*11650*/  UMOV UR12, UR44 ;  /* 0x0000002c000c7c82 */ /* 0x002fe20008000000 */
[----:B---3--:R-:W-:Y:S01]  /*11660*/  UMOV UR13, UR45 ;  /* 0x0000002d000d7c82 */ /* 0x008fe20008000000 */
[----:B------:R-:W-:Y:S01]  /*11670*/  UMOV UR26, 0x40 ;  /* 0x00000040001a7882 */ /* 0x000fe20000000000 */
[----:B------:R-:W-:Y:S01]  /*11680*/  UMOV UR27, UR11 ;  /* 0x0000000b001b7c82 */ /* 0x000fe20008000000 */
[----:B------:R-:W-:-:S02]  /*11690*/  UIADD3 UR9, UR8, 0xb0050, URZ ;  /* 0x000b005008097890 */ /* 0x000fc4000fffe03f */
[----:B------:R-:W-:Y:S02]  /*116a0*/  UIADD3 UR24, UR8, 0x2000, URZ ;  /* 0x0000200008187890 */ /* 0x000fe4000fffe03f */
[----:B------:R-:W-:Y:S02]  /*116b0*/  UIADD3 UR16, UR8, 0x4000, URZ ;  /* 0x0000400008107890 */ /* 0x000fe4000fffe03f */
[----:B------:R-:W-:Y:S01]  /*116c0*/  UIADD3 UR40, UR8, 0x6000, URZ ;  /* 0x0000600008287890 */ /* 0x000fe2000fffe03f */
[----:B------:R-:W-:Y:S01]  /*116d0*/  UMOV UR28, UR44 ;  /* 0x0000002c001c7c82 */ /* 0x000fe20008000000 */
[----:B------:R-:W-:Y:S01]  /*116e0*/  UMOV UR29, UR45 ;  /* 0x0000002d001d7c82 */ /* 0x000fe20008000000 */
[----:B------:R-:W-:Y:S01]  /*116f0*/  UMOV UR25, UR9 ;  /* 0x0000000900197c82 */ /* 0x000fe20008000000 */
[----:B------:R-:W-:Y:S01]  /*11700*/  UMOV UR18, 0x80 ;  /* 0x0000008000127882 */ /* 0x000fe20000000000 */
[----:B------:R-:W-:Y:S01]  /*11710*/  UMOV UR19, UR11 ;  /* 0x0000000b00137c82 */ /* 0x000fe20008000000 */
[----:B------:R-:W-:Y:S01]  /*11720*/  UMOV UR20, UR44 ;  /* 0x0000002c00147c82 */ /* 0x000fe20008000000 */
[----:B------:R2:W-:Y:S01]  /*11730*/  UTMALDG.4D [UR8], [UR4], desc[UR14] ;  /* 0x00000e08040075b4 */ /* 0x0005e20008019000 */
[----:B------:R-:W-:Y:S01]  /*11740*/  UMOV UR21, UR45 ;  /* 0x0000002d00157c82 */ /* 0x000fe20008000000 */
[----:B------:R-:W-:Y:S01]  /*11750*/  UMOV UR17, UR9 ;  /* 0x0000000900117c82 */ /* 0x000fe20008000000 */
[----:B------:R-:W-:Y:S01]  /*11760*/  UMOV UR42, 0xc0 ;  /* 0x000000c0002a7882 */ /* 0x000fe20000000000 */
[----:B------:R-:W-:Y:S01]  /*11770*/  UMOV UR43, UR11 ;  /* 0x0000000b002b7c82 */ /* 0x000fe20008000000 */
[----:B------:R-:W-:Y:S01]  /*11780*/  UMOV UR41, UR9 ;  /* 0x0000000900297c82 */ /* 0x000fe20008000000 */
[----:B------:R2:W-:Y:S01]  /*11790*/  UTMALDG.4D [UR24], [UR4], desc[UR14] ;  /* 0x00000e18040075b4 */ /* 0x0005e20008019000 */
[----:B------:R2:W-:Y:S01]  /*117a0*/  UTMALDG.4D [UR16], [UR4], desc[UR14] ;  /* 0x00000e10040075b4 */ /* 0x0005e20008019000 */
[----:B------:R2:W-:Y:S02]  /*117b0*/  UTMALDG.4D [UR40], [UR4], desc[UR14] ;  /* 0x00000e28040075b4 */ /* 0x0005e40008019000 */
[----:B--2---:R-:W-:Y:S01]  /*117c0*/  NOP ;  /* 0x0000000000007918 */ /* 0x004fe20000000000 */
.L_x_70:
[----:B-1-3--:R-:W-:Y:S05]  /*117d0*/  BSYNC B0 ;  /* 0x0000000000007941 */ /* 0x00afea0003800000 */
.L_x_69:
[----:B------:R-:W1:Y:S01]  /*117e0*/  LDC R2, c[0x0][0x28c] ;  /* 0x0000a300ff027b82 */ /* 0x000e620000000800 */
[----:B------:R-:W-:Y:S01]  /*117f0*/  BSSY B0, `(.L_x_74) ;  /* 0x0000038000007945 */ /* 0x000fe20003800000 */
[----:B-1----:R-:W-:-:S13]  /*11800*/  ISETP.GT.AND P4, PT, R2, RZ, P3 ;  /* 0x000000ff0200720c */ /* 0x002fda0001f84270 */
[----:B------:R-:W-:Y:S05]  /*11810*/  @!P4 BRA `(.L_x_75) ;  /* 0x0000000000d4c947 */ /* 0x000fea0003800000 */
[----:B------:R-:W1:Y:S01]  /*11820*/  S2R R5, SR_CgaCtaId ;  /* 0x0000000000057919 */ /* 0x000e620000008800 */
[----:B------:R-:W-:-:S04]  /*11830*/  MOV R0, 0x400 ;  /* 0x0000040000007802 */ /* 0x000fc80000000f00 */
[----:B-1----:R-:W-:Y:S02]  /*11840*/  LEA R5, R5, R0, 0x18 ;  /* 0x0000000005057211 */ /* 0x002fe400078ec0ff */
[----:B------:R-:W-:-:S04]  /*11850*/  MOV R0, 0x1 ;  /* 0x0000000100007802 */ /* 0x000fc80000000f00 */
[----:B------:R-:W-:-:S04]  /*11860*/  SHF.L.U32 R0, R0, 0x1f, RZ ;  /* 0x0000001f00007819 */ /* 0x000fc800000006ff */
[----:B------:R-:W1:Y:S02]  /*11870*/  SYNCS.PHASECHK.TRANS64.TRYWAIT P0, [R5+URZ+0xb0028], R0 ;  /* 0x0b002800050075a7 */ /* 0x000e64000800017f */
[----:B-1----:R-:W-:Y:S05]  /*11880*/  @!P0 BRA `(.L_x_76) ;  /* 0x0000001400888947 */ /* 0x002fea0003800000 */
.L_x_108:
[----:B------:R-:W-:Y:S01]  /*11890*/  ULOP3.LUT UR4, UR7, 0x2, URZ, 0xfc, !UPT ;  /* 0x0000000207047892 */ /* 0x000fe2000f8efc3f */
[----:B-1----:R-:W-:-:S03]  /*118a0*/  @P2 MOV R0, 0x20000 ;  /* 0x0002000000002802 */ /* 0x002fc60000000f00 */
[----:B------:R-:W-:Y:S01]  /*118b0*/  UPRMT UR4, UR4, 0x9910, URZ ;  /* 0x0000991004047896 */ /* 0x000fe2000800003f */
[----:B------:R1:W-:Y:S03]  /*118c0*/  @P2 SYNCS.ARRIVE.TRANS64 RZ, [R5+URZ+0xb0000], R0 ;  /* 0x0b00000005ff29a7 */ /* 0x0003e6000800003f */
[----:B------:R-:W-:-:S06]  /*118d0*/  UISETP.NE.AND UP0, UPT, UR4, 0x2, UPT ;  /* 0x000000020400788c */ /* 0x000fcc000bf05270 */
[----:B------:R-:W-:-:S13]  /*118e0*/  PLOP3.LUT P0, PT, PT, PT, UP0, 0x80, 0x0 ;  /* 0x000000000000781c */ /* 0x000fda0003f0f008 */
[----:B-1----:R-:W-:Y:S05]  /*118f0*/  @P0 BRA `(.L_x_77) ;  /* 0x0000000000040947 */ /* 0x002fea0003800000 */
[----:B------:R-:W-:Y:S01]  /*11900*/  BPT.TRAP 0x1 ;  /* 0x000000040000795c */ /* 0x000fe20000300000 */
.L_x_77:
[----:B------:R-:W-:-:S04]  /*11910*/  LOP3.LUT P0, RZ, R6, 0x1f, RZ, 0xc0, !PT ;  /* 0x0000001f06ff7812 */ /* 0x000fc8000780c0ff */
[----:B------:R-:W-:-:S13]  /*11920*/  PLOP3.LUT P0, PT, P0, P2, PT, 0x2a, 0x0 ;  /* 0x000000000000781c */ /* 0x000fda0000704572 */
[----:B------:R-:W-:Y:S05]  /*11930*/  @P0 BRA `(.L_x_78) ;  /* 0x0000000000040947 */ /* 0x000fea0003800000 */
[----:B------:R-:W-:Y:S01]  /*11940*/  BPT.TRAP 0x1 ;  /* 0x000000040000795c */ /* 0x000fe20000300000 */
.L_x_78:
[----:B------:R-:W-:Y:S01]  /*11950*/  R2UR UR40, R5 ;  /* 0x00000000052872ca */ /* 0x000fe200000e0000 */
[----:B------:R-:W-:Y:S01]  /*11960*/  ULDC.64 UR4, c[0x0][0x198] ;  /* 0x0000660000047ab9 */ /* 0x000fe20000000a00 */
[----:B------:R-:W-:Y:S01]  /*11970*/  UMOV UR19, URZ ;  /* 0x0000003f00137c82 */ /* 0x000fe20008000000 */
[----:B------:R-:W-:Y:S01]  /*11980*/  UIADD3 UR4, UP0, UR4, 0x1f0, URZ ;  /* 0x000001f004047890 */ /* 0x000fe2000ff1e03f */
[----:B------:R-:W-:Y:S01]  /*11990*/  MOV R0, 0x1 ;  /* 0x0000000100007802 */ /* 0x000fe20000000f00 */
[----:B------:R-:W-:Y:S01]  /*119a0*/  UMOV UR8, 0x0 ;  /* 0x0000000000087882 */ /* 0x000fe20000000000 */
[----:B------:R-:W-:Y:S01]  /*119b0*/  UMOV UR9, 0x10000000 ;  /* 0x1000000000097882 */ /* 0x000fe20000000000 */
[----:B------:R-:W-:Y:S01]  /*119c0*/  UIADD3.X UR5, URZ, UR5, URZ, UP0, !UPT ;  /* 0x000000053f057290 */ /* 0x000fe200087fe43f */
[----:B------:R-:W-:Y:S01]  /*119d0*/  UMOV UR18, URZ ;  /* 0x0000003f00127c82 */ /* 0x000fe20008000000 */
[----:B------:R-:W-:Y:S01]  /*119e0*/  UMOV UR20, UR44 ;  /* 0x0000002c00147c82 */ /* 0x000fe20008000000 */
[----:B------:R-:W-:Y:S01]  /*119f0*/  UMOV UR21, UR45 ;  /* 0x0000002d00157c82 */ /* 0x000fe20008000000 */
[----:B------:R-:W-:-:S02]  /*11a00*/  UMOV UR34, 0x40 ;  /* 0x0000004000227882 */ /* 0x000fc40000000000 */
[----:B------:R-:W-:Y:S02]  /*11a10*/  UIADD3 UR16, UR40, 0x10000, URZ ;  /* 0x0001000028107890 */ /* 0x000fe4000fffe03f */
[----:B------:R-:W-:Y:S02]  /*11a20*/  UIADD3 UR17, UR40, 0xb0000, URZ ;  /* 0x000b000028117890 */ /* 0x000fe4000fffe03f */
[----:B------:R-:W-:Y:S02]  /*11a30*/  UIADD3 UR32, UR40, 0x18000, URZ ;  /* 0x0001800028207890 */ /* 0x000fe4000fffe03f */
[----:B------:R-:W-:Y:S02]  /*11a40*/  UIADD3 UR24, UR40, 0x20000, URZ ;  /* 0x0002000028187890 */ /* 0x000fe4000fffe03f */
[----:B------:R-:W-:Y:S01]  /*11a50*/  UIADD3 UR40, UR40, 0x28000, URZ ;  /* 0x0002800028287890 */ /* 0x000fe2000fffe03f */
[----:B------:R-:W-:Y:S01]  /*11a60*/  UMOV UR36, UR44 ;  /* 0x0000002c00247c82 */ /* 0x000fe20008000000 */
        /* <DEDUP_REMOVED lines=15> */
[----:B-1----:R-:W-:Y:S01]  /*11b60*/  NOP ;  /* 0x0000000000007918 */ /* 0x002fe20000000000 */
.L_x_75:
[----:B------:R-:W-:Y:S05]  /*11b70*/  BSYNC B0 ;  /* 0x0000000000007941 */ /* 0x000fea0003800000 */
.L_x_74:
[----:B------:R-:W-:Y:S04]  /*11b80*/  BSSY B0, `(.L_x_79) ;  /* 0x000003a000007945 */ /* 0x000fe80003800000 */
[----:B------:R-:W-:Y:S05]  /*11b90*/  @!P3 BRA `(.L_x_80) ;  /* 0x0000000000e0b947 */ /* 0x000fea0003800000 */
[----:B------:R-:W1:Y:S01]  /*11ba0*/  S2R R5, SR_CgaCtaId ;  /* 0x0000000000057919 */ /* 0x000e620000008800 */
[----:B------:R-:W-:-:S04]  /*11bb0*/  MOV R4, 0x400 ;  /* 0x0000040000047802 */ /* 0x000fc80000000f00 */
[----:B-1----:R-:W-:Y:S02]  /*11bc0*/  LEA R8, R5, R4, 0x18 ;  /* 0x0000000405087211 */ /* 0x002fe400078ec0ff */
[----:B------:R-:W-:Y:S02]  /*11bd0*/  MOV R5, 0x1 ;  /* 0x0000000100057802 */ /* 0x000fe40000000f00 */
[----:B------:R-:W-:Y:S02]  /*11be0*/  LEA R4, R3, R8, 0x3 ;  /* 0x0000000803047211 */ /* 0x000fe400078e18ff */
[----:B------:R-:W-:-:S04]  /*11bf0*/  SHF.L.U32 R5, R5, 0x1f, RZ ;  /* 0x0000001f05057819 */ /* 0x000fc800000006ff */
[----:B------:R-:W1:Y:S02]  /*11c00*/  SYNCS.PHASECHK.TRANS64.TRYWAIT P0, [R4+URZ+0xb0060], R5 ;  /* 0x0b006005040075a7 */ /* 0x000e64000800017f */
[----:B-1----:R-:W-:Y:S05]  /*11c10*/  @!P0 BRA `(.L_x_81) ;  /* 0x0000001000b88947 */ /* 0x002fea0003800000 */
.L_x_109:
        /* <DEDUP_REMOVED lines=8> */
.L_x_82:
[----:B------:R-:W-:-:S04]  /*11ca0*/  LOP3.LUT P0, RZ, R6, 0x1f, RZ, 0xc0, !PT ;  /* 0x0000001f06ff7812 */ /* 0x000fc8000780c0ff */
[----:B------:R-:W-:-:S13]  /*11cb0*/  PLOP3.LUT P0, PT, P0, P2, PT, 0x2a, 0x0 ;  /* 0x000000000000781c */ /* 0x000fda0000704572 */
[----:B------:R-:W-:Y:S05]  /*11cc0*/  @P0 BRA `(.L_x_83) ;  /* 0x0000000000040947 */ /* 0x000fea0003800000 */
[----:B------:R-:W-:Y:S01]  /*11cd0*/  BPT.TRAP 0x1 ;  /* 0x000000040000795c */ /* 0x000fe20000300000 */
.L_x_83:
[----:B------:R-:W-:Y:S01]  /*11ce0*/  R2UR UR32, R3 ;  /* 0x00000000032072ca */ /* 0x000fe200000e0000 */
[----:B------:R-:W-:Y:S01]  /*11cf0*/  ULDC.64 UR12, c[0x0][0x198] ;  /* 0x00006600000c7ab9 */ /* 0x000fe20000000a00 */
[----:B------:R-:W-:Y:S01]  /*11d00*/  R2UR UR5, R8 ;  /* 0x00000000080572ca */ /* 0x000fe200000e0000 */
[----:B------:R-:W-:Y:S01]  /*11d10*/  UIADD3 UR4, UP0, UR12, 0xf0, URZ ;  /* 0x000000f00c047890 */ /* 0x000fe2000ff1e03f */
[----:B------:R-:W-:Y:S01]  /*11d20*/  R2UR UR33, R4 ;  /* 0x00000000042172ca */ /* 0x000fe200000e0000 */
[----:B------:R-:W-:Y:S01]  /*11d30*/  UMOV UR8, 0x0 ;  /* 0x0000000000087882 */ /* 0x000fe20000000000 */
[----:B------:R-:W-:Y:S01]  /*11d40*/  R2UR UR35, R7 ;  /* 0x00000000072372ca */ /* 0x000fe200000e0000 */
[----:B------:R-:W-:Y:S01]  /*11d50*/  UMOV UR9, 0x10000000 ;  /* 0x1000000000097882 */ /* 0x000fe20000000000 */
[----:B------:R-:W-:Y:S01]  /*11d60*/  UMOV UR34, URZ ;  /* 0x0000003f00227c82 */ /* 0x000fe20008000000 */
[----:B------:R-:W-:Y:S01]  /*11d70*/  UMOV UR36, UR44 ;  /* 0x0000002c00247c82 */ /* 0x000fe20008000000 */
[----:B------:R-:W-:Y:S01]  /*11d80*/  UMOV UR37, UR45 ;  /* 0x0000002d00257c82 */ /* 0x000fe20008000000 */
[----:B------:R-:W-:Y:S01]  /*11d90*/  UMOV UR42, 0x40 ;  /* 0x00000040002a7882 */ /* 0x000fe20000000000 */
[----:B------:R-:W-:Y:S01]  /*11da0*/  UMOV UR26, 0x80 ;  /* 0x00000080001a7882 */ /* 0x000fe20000000000 */
[----:B------:R-:W-:Y:S01]  /*11db0*/  UMOV UR28, UR44 ;  /* 0x0000002c001c7c82 */ /* 0x000fe20008000000 */
[----:B------:R-:W-:Y:S01]  /*11dc0*/  UMOV UR29, UR45 ;  /* 0x0000002d001d7c82 */ /* 0x000fe20008000000 */
[----:B------:R-:W-:-:S02]  /*11dd0*/  ULEA UR32, UR32, UR5, 0xf ;  /* 0x0000000520207291 */ /* 0x000fc4000f8e783f */
[----:B------:R-:W-:Y:S02]  /*11de0*/  UIADD3 UR33, UR33, 0xb0050, URZ ;  /* 0x000b005021217890 */ /* 0x000fe4000fffe03f */
[----:B------:R-:W-:Y:S02]  /*11df0*/  UIADD3 UR35, UR11, UR35, URZ ;  /* 0x000000230b237290 */ /* 0x000fe4000fffe03f */
[----:B------:R-:W-:Y:S02]  /*11e00*/  UIADD3.X UR5, URZ, UR13, URZ, UP0, !UPT ;  /* 0x0000000d3f057290 */ /* 0x000fe400087fe43f */
[----:B------:R-:W-:Y:S02]  /*11e10*/  UIADD3 UR40, UR32, 0x2000, URZ ;  /* 0x0000200020287890 */ /* 0x000fe4000fffe03f */
[----:B------:R-:W-:Y:S02]  /*11e20*/  UIADD3 UR24, UR32, 0x4000, URZ ;  /* 0x0000400020187890 */ /* 0x000fe4000fffe03f */
[----:B------:R-:W-:Y:S01]  /*11e30*/  UIADD3 UR16, UR32, 0x6000, URZ ;  /* 0x0000600020107890 */ /* 0x000fe2000fffe03f */
        /* <DEDUP_REMOVED lines=8> */
[----:B------:R-:W-:Y:S01]  /*11ec0*/  UMOV UR17, UR33 ;  /* 0x0000002100117c82 */ /* 0x000fe20008000000 */
[----:B------:R-:W-:Y:S01]  /*11ed0*/  UMOV UR19, UR35 ;  /* 0x0000002300137c82 */ /* 0x000fe20008000000 */
[----:B------:R1:W-:Y:S01]  /*11ee0*/  UTMALDG.4D [UR40], [UR4], desc[UR8] ;  /* 0x00000828040075b4 */ /* 0x0003e20008019000 */
[----:B------:R1:W-:Y:S01]  /*11ef0*/  UTMALDG.4D [UR24], [UR4], desc[UR8] ;  /* 0x00000818040075b4 */ /* 0x0003e20008019000 */
[----:B------:R1:W-:Y:S02]  /*11f00*/  UTMALDG.4D [UR16], [UR4], desc[UR8] ;  /* 0x00000810040075b4 */ /* 0x0003e40008019000 */
[----:B-1----:R-:W-:Y:S01]  /*11f10*/  NOP ;  /* 0x0000000000007918 */ /* 0x002fe20000000000 */
.L_x_80:
[----:B------:R-:W-:Y:S05]  /*11f20*/  BSYNC B0 ;  /* 0x0000000000007941 */ /* 0x000fea0003800000 */
.L_x_79:
[----:B------:R-:W-:Y:S01]  /*11f30*/  BSSY B0, `(.L_x_84) ;  /* 0x000003c000007945 */ /* 0x000fe20003800000 */
[----:B------:R-:W-:-:S03]  /*11f40*/  MOV R8, RZ ;  /* 0x000000ff00087202 */ /* 0x000fc60000000f00 */
        /* <DEDUP_REMOVED lines=9> */
.L_x_110:
        /* <DEDUP_REMOVED lines=8> */
.L_x_87:
[----:B------:R-:W-:-:S04]  /*12060*/  LOP3.LUT P0, RZ, R6, 0x1f, RZ, 0xc0, !PT ;  /* 0x0000001f06ff7812 */ /* 0x000fc8000780c0ff */
[----:B------:R-:W-:-:S13]  /*12070*/  PLOP3.LUT P0, PT, P0, P2, PT, 0x2a, 0x0 ;  /* 0x000000000000781c */ /* 0x000fda0000704572 */
[----:B------:R-:W-:Y:S05]  /*12080*/  @P0 BRA `(.L_x_88) ;  /* 0x0000000000040947 */ /* 0x000fea0003800000 */
[----:B------:R-:W-:Y:S01]  /*12090*/  BPT.TRAP 0x1 ;  /* 0x000000040000795c */ /* 0x000fe20000300000 */
.L_x_88:
[C---:B------:R-:W-:Y:S01]  /*120a0*/  LEA R5, R0.reuse, R5, 0x11 ;  /* 0x0000000500057211 */ /* 0x040fe200078e88ff */
[----:B------:R-:W-:Y:S01]  /*120b0*/  ULDC.64 UR4, c[0x0][0x198] ;  /* 0x0000660000047ab9 */ /* 0x000fe20000000a00 */
[----:B------:R-:W-:Y:S01]  /*120c0*/  R2UR UR33, R3 ;  /* 0x00000000032172ca */ /* 0x000fe200000e0000 */
[----:B------:R-:W-:Y:S01]  /*120d0*/  UIADD3 UR4, UP0, UR4, 0x2f0, URZ ;  /* 0x000002f004047890 */ /* 0x000fe2000ff1e03f */
[----:B------:R-:W-:Y:S01]  /*120e0*/  R2UR UR16, R5 ;  /* 0x00000000051072ca */ /* 0x000fe200000e0000 */
[----:B------:R-:W-:Y:S01]  /*120f0*/  UMOV UR35, URZ ;  /* 0x0000003f00237c82 */ /* 0x000fe20008000000 */
[----:B------:R-:W-:Y:S01]  /*12100*/  UMOV UR8, 0x0 ;  /* 0x0000000000087882 */ /* 0x000fe20000000000 */
[----:B------:R-:W-:Y:S01]  /*12110*/  UIADD3.X UR5, URZ, UR5, URZ, UP0, !UPT ;  /* 0x000000053f057290 */ /* 0x000fe200087fe43f */
[----:B------:R-:W-:Y:S01]  /*12120*/  IADD3 R0, R0, 0x1, RZ ;  /* 0x0000000100007810 */ /* 0x000fe20007ffe0ff */
[----:B------:R-:W-:Y:S01]  /*12130*/  UMOV UR9, 0x10000000 ;  /* 0x1000000000097882 */ /* 0x000fe20000000000 */
[----:B------:R-:W-:Y:S01]  /*12140*/  UMOV UR34, URZ ;  /* 0x0000003f00227c82 */ /* 0x000fe20008000000 */
[----:B------:R-:W-:Y:S01]  /*12150*/  UMOV UR36, UR44 ;  /* 0x0000002c00247c82 */ /* 0x000fe20008000000 */
[----:B------:R-:W-:Y:S01]  /*12160*/  UMOV UR37, UR45 ;  /* 0x0000002d00257c82 */ /* 0x000fe20008000000 */
[----:B------:R-:W-:Y:S01]  /*12170*/  UMOV UR42, 0x40 ;  /* 0x00000040002a7882 */ /* 0x000fe20000000000 */
[----:B------:R-:W-:Y:S01]  /*12180*/  UMOV UR43, UR35 ;  /* 0x00000023002b7c82 */ /* 0x000fe20008000000 */
[----:B------:R-:W-:Y:S01]  /*12190*/  UIADD3 UR33, UR33, 0xb0000, URZ ;  /* 0x000b000021217890 */ /* 0x000fe2000fffe03f */
[----:B------:R-:W-:Y:S01]  /*121a0*/  MOV R8, 0x1 ;  /* 0x0000000100087802 */ /* 0x000fe20000000f00 */
[----:B------:R-:W-:-:S02]  /*121b0*/  UIADD3 UR32, UR16, 0x10000, URZ ;  /* 0x0001000010207890 */ /* 0x000fc4000fffe03f */
[----:B------:R-:W-:Y:S02]  /*121c0*/  UIADD3 UR40, UR16, 0x18000, URZ ;  /* 0x0001800010287890 */ /* 0x000fe4000fffe03f */
[----:B------:R-:W-:Y:S02]  /*121d0*/  UIADD3 UR24, UR16, 0x20000, URZ ;  /* 0x0002000010187890 */ /* 0x000fe4000fffe03f */
[----:B------:R-:W-:Y:S01]  /*121e0*/  UIADD3 UR16, UR16, 0x28000, URZ ;  /* 0x0002800010107890 */ /* 0x000fe2000fffe03f */
        /* <DEDUP_REMOVED lines=16> */
.L_x_85:
[----:B------:R-:W-:Y:S05]  /*122f0*/  BSYNC B0 ;  /* 0x0000000000007941 */ /* 0x000fea0003800000 */
.L_x_84:
[----:B------:R-:W-:-:S13]  /*12300*/  ISETP.GE.AND P0, PT, R2, 0x101, PT ;  /* 0x000001010200780c */ /* 0x000fda0003f06270 */
[----:B------:R-:W-:Y:S05]  /*12310*/  @!P0 EXIT ;  /* 0x000000000000894d */ /* 0x000fea0003800000 */
[----:B------:R-:W-:Y:S01]  /*12320*/  IADD3 R2, R2, 0xff, RZ ;  /* 0x000000ff02027810 */ /* 0x000fe20007ffe0ff */
[----:B------:R-:W-:Y:S01]  /*12330*/  BSSY B0, `(.L_x_89) ;  /* 0x0000085000007945 */ /* 0x000fe20003800000 */
[----:B------:R-:W-:Y:S02]  /*12340*/  LOP3.LUT P0, RZ, R6, 0x1f, RZ, 0xc0, !PT ;  /* 0x0000001f06ff7812 */ /* 0x000fe4000780c0ff */
[----:B------:R-:W-:Y:S02]  /*12350*/  SHF.R.S32.HI R3, RZ, 0x1f, R2 ;  /* 0x0000001fff037819 */ /* 0x000fe40000011402 */
[----:B------:R-:W-:Y:S02]  /*12360*/  PLOP3.LUT P0, PT, P0, P2, PT, 0x2a, 0x0 ;  /* 0x000000000000781c */ /* 0x000fe40000704572 */
[----:B------:R-:W-:Y:S02]  /*12370*/  LEA.HI R3, R3, R2, RZ, 0x8 ;  /* 0x0000000203037211 */ /* 0x000fe400078f40ff */
[----:B------:R-:W-:-:S02]  /*12380*/  MOV R2, UR7 ;  /* 0x0000000700027c02 */ /* 0x000fc40008000f00 */
[----:B------:R-:W-:Y:S02]  /*12390*/  SHF.R.S32.HI R3, RZ, 0x8, R3 ;  /* 0x00000008ff037819 */ /* 0x000fe40000011403 */
[----:B------:R-:W-:Y:S02]  /*123a0*/  LOP3.LUT R2, R2, 0x2, RZ, 0xfc, !PT ;  /* 0x0000000202027812 */ /* 0x000fe400078efcff */
[----:B------:R-:W-:Y:S02]  /*123b0*/  SHF.L.U32 R4, R3, 0x1, RZ ;  /* 0x0000000103047819 */ /* 0x000fe400000006ff */
[----:B------:R-:W-:-:S07]  /*123c0*/  MOV R3, 0x1 ;  /* 0x0000000100037802 */ /* 0x000fce0000000f00 */
.L_x_100:
[----:B------:R-:W-:Y:S04]  /*123d0*/  BSSY B1, `(.L_x_90) ;  /* 0x000003a000017945 */ /* 0x000fe80003800000 */
[----:B------:R-:W-:Y:S05]  /*123e0*/  @!P3 BRA `(.L_x_91) ;  /* 0x0000000000e0b947 */ /* 0x000fea0003800000 */
[----:B------:R-:W1:Y:S01]  /*123f0*/  S2R R6, SR_CgaCtaId ;  /* 0x0000000000067919 */ /* 0x000e620000008800 */
[----:B------:R-:W-:-:S04]  /*12400*/  MOV R5, 0x400 ;  /* 0x0000040000057802 */ /* 0x000fc80000000f00 */
[----:B-1----:R-:W-:Y:S02]  /*12410*/  LEA R7, R6, R5, 0x18 ;  /* 0x0000000506077211 */ /* 0x002fe400078ec0ff */
[----:B------:R-:W-:Y:S02]  /*12420*/  SHF.L.U32 R5, R3, 0x1f, RZ ;  /* 0x0000001f03057819 */ /* 0x000fe400000006ff */
[----:B------:R-:W-:-:S04]  /*12430*/  LEA R6, R0, R7, 0x3 ;  /* 0x0000000700067211 */ /* 0x000fc800078e18ff */
[----:B------:R-:W1:Y:S02]  /*12440*/  SYNCS.PHASECHK.TRANS64.TRYWAIT P4, [R6+URZ+0xb0028], R5 ;  /* 0x0b002805060075a7 */ /* 0x000e64000808017f */
[----:B-1----:R-:W-:Y:S05]  /*12450*/  @!P4 BRA `(.L_x_92) ;  /* 0x0000000800d0c947 */ /* 0x002fea0003800000 */
.L_x_111:
[----:B-1----:R-:W-:-:S04]  /*12460*/  @P2 MOV R5, 0x20000 ;  /* 0x0002000000052802 */ /* 0x002fc80000000f00 */
[----:B------:R1:W-:Y:S02]  /*12470*/  @P2 SYNCS.ARRIVE.TRANS64 RZ, [R6+URZ+0xb0000], R5 ;  /* 0x0b00000506ff29a7 */ /* 0x0003e4000800003f */
[----:B-1----:R-:W-:-:S04]  /*12480*/  PRMT R5, R2, 0x9910, RZ ;  /* 0x0000991002057816 */ /* 0x002fc800000000ff */
[----:B------:R-:W-:-:S13]  /*12490*/  ISETP.NE.AND P4, PT, R5, 0x2, PT ;  /* 0x000000020500780c */ /* 0x000fda0003f85270 */
[----:B------:R-:W-:Y:S05]  /*124a0*/  @P4 BRA `(.L_x_93) ;  /* 0x0000000000044947 */ /* 0x000fea0003800000 */
[----:B------:R-:W-:Y:S01]  /*124b0*/  BPT.TRAP 0x1 ;  /* 0x000000040000795c */ /* 0x000fe20000300000 */
.L_x_93:
[----:B------:R-:W-:Y:S05]  /*124c0*/  @P0 BRA `(.L_x_94) ;  /* 0x0000000000040947 */ /* 0x000fea0003800000 */
[----:B------:R-:W-:Y:S01]  /*124d0*/  BPT.TRAP 0x1 ;  /* 0x000000040000795c */ /* 0x000fe20000300000 */
.L_x_94:
[----:B------:R-:W-:Y:S01]  /*124e0*/  LEA R7, R0, R7, 0x11 ;  /* 0x0000000700077211 */ /* 0x000fe200078e88ff */
[----:B------:R-:W-:Y:S01]  /*124f0*/  ULDC.64 UR4, c[0x0][0x198] ;  /* 0x0000660000047ab9 */ /* 0x000fe20000000a00 */
[----:B------:R-:W-:Y:S01]  /*12500*/  R2UR UR41, R6 ;  /* 0x00000000062972ca */ /* 0x000fe200000e0000 */
[----:B------:R-:W-:Y:S01]  /*12510*/  UIADD3 UR4, UP0, UR4, 0x1f0, URZ ;  /* 0x000001f004047890 */ /* 0x000fe2000ff1e03f */
[----:B------:R-:W-:Y:S01]  /*12520*/  R2UR UR43, R8 ;  /* 0x00000000082b72ca */ /* 0x000fe200000e0000 */
[----:B------:R-:W-:Y:S01]  /*12530*/  UMOV UR8, 0x0 ;  /* 0x0000000000087882 */ /* 0x000fe20000000000 */
[----:B------:R-:W-:Y:S01]  /*12540*/  R2UR UR16, R7 ;  /* 0x00000000071072ca */ /* 0x000fe200000e0000 */
[----:B------:R-:W-:Y:S01]  /*12550*/  UIADD3.X UR5, URZ, UR5, URZ, UP0, !UPT ;  /* 0x000000053f057290 */ /* 0x000fe200087fe43f */
[----:B------:R-:W-:Y:S01]  /*12560*/  IADD3 R5, R0, 0x1, RZ ;  /* 0x0000000100057810 */ /* 0x000fe20007ffe0ff */
[----:B------:R-:W-:Y:S01]  /*12570*/  UMOV UR9, 0x10000000 ;  /* 0x1000000000097882 */ /* 0x000fe20000000000 */
[----:B------:R-:W-:Y:S01]  /*12580*/  UMOV UR42, URZ ;  /* 0x0000003f002a7c82 */ /* 0x000fe20008000000 */
[----:B------:R-:W-:Y:S01]  /*12590*/  UMOV UR34, 0x40 ;  /* 0x0000004000227882 */ /* 0x000fe20000000000 */
[----:B------:R-:W-:Y:S01]  /*125a0*/  UMOV UR36, UR44 ;  /* 0x0000002c00247c82 */ /* 0x000fe20008000000 */
[----:B------:R-:W-:Y:S01]  /*125b0*/  UMOV UR37, UR45 ;  /* 0x0000002d00257c82 */ /* 0x000fe20008000000 */
[----:B------:R-:W-:Y:S01]  /*125c0*/  UMOV UR26, 0x80 ;  /* 0x00000080001a7882 */ /* 0x000fe20000000000 */
[----:B------:R-:W-:Y:S01]  /*125d0*/  UIADD3 UR41, UR41, 0xb0000, URZ ;  /* 0x000b000029297890 */ /* 0x000fe2000fffe03f */
[----:B------:R-:W-:Y:S01]  /*125e0*/  ISETP.NE.AND P4, PT, R5, 0x5, PT ;  /* 0x000000050500780c */ /* 0x000fe20003f85270 */
[----:B------:R-:W-:-:S02]  /*125f0*/  USHF.L.U32 UR43, UR43, 0x8, URZ ;  /* 0x000000082b2b7899 */ /* 0x000fc4000800063f */
[----:B------:R-:W-:Y:S01]  /*12600*/  UIADD3 UR40, UR16, 0x10000, URZ ;  /* 0x0001000010287890 */ /* 0x000fe2000fffe03f */
[----:B------:R-:W-:Y:S01]  /*12610*/  SEL R0, RZ, 0x1, P4 ;  /* 0x00000001ff007807 */ /* 0x000fe20002000000 */
[----:B------:R-:W-:Y:S02]  /*12620*/  UIADD3 UR32, UR16, 0x18000, URZ ;  /* 0x0001800010207890 */ /* 0x000fe4000fffe03f */
[----:B------:R-:W-:Y:S01]  /*12630*/  UIADD3 UR24, UR16, 0x20000, URZ ;  /* 0x0002000010187890 */ /* 0x000fe2000fffe03f */
[----:B------:R-:W-:Y:S01]  /*12640*/  LOP3.LUT R3, R3, R0, RZ, 0x3c, !PT ;  /* 0x0000000003037212 */ /* 0x000fe200078e3cff */
[----:B------:R-:W-:Y:S01]  /*12650*/  UIADD3 UR16, UR16, 0x28000, URZ ;  /* 0x0002800010107890 */ /* 0x000fe2000fffe03f */
[----:B------:R-:W-:Y:S01]  /*12660*/  SEL R0, R5, RZ, P4 ;  /* 0x000000ff05007207 */ /* 0x000fe20002000000 */
[----:B------:R-:W-:Y:S01]  /*12670*/  UMOV UR33, UR41 ;  /* 0x0000002900217c82 */ /* 0x000fe20008000000 */
[----:B------:R-:W-:Y:S01]  /*12680*/  UMOV UR35, UR43 ;  /* 0x0000002b00237c82 */ /* 0x000fe20008000000 */
        /* <DEDUP_REMOVED lines=14> */
.L_x_91:
[----:B------:R-:W-:Y:S05]  /*12770*/  BSYNC B1 ;  /* 0x0000000000017941 */ /* 0x000fea0003800000 */
.L_x_90:
[----:B------:R-:W-:Y:S01]  /*12780*/  ISETP.LT.OR P4, PT, R4, 0x4, !P3 ;  /* 0x000000040400780c */ /* 0x000fe20005f81670 */
[----:B------:R-:W-:-:S12]  /*12790*/  BSSY B1, `(.L_x_95) ;  /* 0x000003b000017945 */ /* 0x000fd80003800000 */
[----:B------:R-:W-:Y:S05]  /*127a0*/  @P4 BRA `(.L_x_96) ;  /* 0x0000000000e44947 */ /* 0x000fea0003800000 */
[----:B------:R-:W1:Y:S01]  /*127b0*/  S2R R6, SR_CgaCtaId ;  /* 0x0000000000067919 */ /* 0x000e620000008800 */
[----:B------:R-:W-:Y:S02]  /*127c0*/  MOV R5, 0x400 ;  /* 0x0000040000057802 */ /* 0x000fe40000000f00 */
[----:B------:R-:W-:Y:S02]  /*127d0*/  SHF.L.U32 R7, R3, 0x1f, RZ ;  /* 0x0000001f03077819 */ /* 0x000fe400000006ff */
[----:B-1----:R-:W-:-:S04]  /*127e0*/  LEA R5, R6, R5, 0x18 ;  /* 0x0000000506057211 */ /* 0x002fc800078ec0ff */
[----:B------:R-:W-:-:S04]  /*127f0*/  LEA R6, R0, R5, 0x3 ;  /* 0x0000000500067211 */ /* 0x000fc800078e18ff */
[----:B------:R-:W1:Y:S02]  /*12800*/  SYNCS.PHASECHK.TRANS64.TRYWAIT P4, [R6+URZ+0xb0028], R7 ;  /* 0x0b002807060075a7 */ /* 0x000e64000808017f */
[----:B-1----:R-:W-:Y:S05]  /*12810*/  @!P4 BRA `(.L_x_97) ;  /* 0x0000000400f4c947 */ /* 0x002fea0003800000 */
.L_x_112:
[----:B-1----:R-:W-:-:S04]  /*12820*/  @P1 MOV R7, 0x20000 ;  /* 0x0002000000071802 */ /* 0x002fc80000000f00 */
[----:B------:R1:W-:Y:S02]  /*12830*/  @P1 SYNCS.ARRIVE.TRANS64 RZ, [R6+URZ+0xb0000], R7 ;  /* 0x0b00000706ff19a7 */ /* 0x0003e4000800003f */
[----:B-1----:R-:W-:-:S04]  /*12840*/  PRMT R7, R2, 0x9910, RZ ;  /* 0x0000991002077816 */ /* 0x002fc800000000ff */
[----:B------:R-:W-:-:S13]  /*12850*/  ISETP.NE.AND P4, PT, R7, 0x2, PT ;  /* 0x000000020700780c */ /* 0x000fda0003f85270 */
[----:B------:R-:W-:Y:S05]  /*12860*/  @P4 BRA `(.L_x_98) ;  /* 0x0000000000044947 */ /* 0x000fea0003800000 */
[----:B------:R-:W-:Y:S01]  /*12870*/  BPT.TRAP 0x1 ;  /* 0x000000040000795c */ /* 0x000fe20000300000 */
.L_x_98:
[----:B------:R-:W-:Y:S05]  /*12880*/  @P0 BRA `(.L_x_99) ;  /* 0x0000000000040947 */ /* 0x000fea0003800000 */
[----:B------:R-:W-:Y:S01]  /*12890*/  BPT.TRAP 0x1 ;  /* 0x000000040000795c */ /* 0x000fe20000300000 */
.L_x_99:
        /* <DEDUP_REMOVED lines=17> */
[----:B------:R-:W-:Y:S01]  /*129b0*/  UIADD3 UR40, UR16, 0x10000, URZ ;  /* 0x0001000010287890 */ /* 0x000fe2000fffe03f */
[----:B------:R-:W-:Y:S01]  /*129c0*/  IADD3 R8, R8, 0x1, RZ ;  /* 0x0000000108087810 */ /* 0x000fe20007ffe0ff */
[----:B------:R-:W-:Y:S01]  /*129d0*/  USHF.L.U32 UR43, UR43, 0x8, URZ ;  /* 0x000000082b2b7899 */ /* 0x000fe2000800063f */
[----:B------:R-:W-:Y:S01]  /*129e0*/  SEL R6, RZ, 0x1, P4 ;  /* 0x00000001ff067807 */ /* 0x000fe20002000000 */
[----:B------:R-:W-:Y:S01]  /*129f0*/  UIADD3 UR32, UR16, 0x18000, URZ ;  /* 0x0001800010207890 */ /* 0x000fe2000fffe03f */
[----:B------:R-:W-:Y:S01]  /*12a00*/  SEL R0, R0, RZ, P4 ;  /* 0x000000ff00007207 */ /* 0x000fe20002000000 */
[----:B------:R-:W-:Y:S01]  /*12a10*/  UIADD3 UR24, UR16, 0x20000, URZ ;  /* 0x0002000010187890 */ /* 0x000fe2000fffe03f */
[----:B------:R-:W-:Y:S01]  /*12a20*/  LOP3.LUT R3, R3, R6, RZ, 0x3c, !PT ;  /* 0x0000000603037212 */ /* 0x000fe200078e3cff */
[----:B------:R-:W-:Y:S01]  /*12a30*/  UIADD3 UR16, UR16, 0x28000, URZ ;  /* 0x0002800010107890 */ /* 0x000fe2000fffe03f */
        /* <DEDUP_REMOVED lines=16> */
.L_x_96:
[----:B------:R-:W-:Y:S05]  /*12b40*/  BSYNC B1 ;  /* 0x0000000000017941 */ /* 0x000fea0003800000 */
.L_x_95:
[C---:B------:R-:W-:Y:S02]  /*12b50*/  ISETP.GT.AND P4, PT, R4.reuse, 0x4, PT ;  /* 0x000000040400780c */ /* 0x040fe40003f84270 */
[----:B------:R-:W-:-:S11]  /*12b60*/  IADD3 R4, R4, -0x2, RZ ;  /* 0xfffffffe04047810 */ /* 0x000fd60007ffe0ff */
[----:B------:R-:W-:Y:S05]  /*12b70*/  @P4 BRA `(.L_x_100) ;  /* 0xfffffff800144947 */ /* 0x000fea000383ffff */
[----:B------:R-:W-:Y:S05]  /*12b80*/  BSYNC B0 ;  /* 0x0000000000007941 */ /* 0x000fea0003800000 */
.L_x_89:
[----:B------:R-:W-:Y:S05]  /*12b90*/  EXIT ;  /* 0x000000000000794d */ /* 0x000fea0003800000 */
.L_x_15:
[----:B-1----:R-:W-:-:S04]  /*12ba0*/  MOV R3, UR5 ;  /* 0x0000000500037c02 */ /* 0x002fc80008000f00 */
[----:B------:R1:W2:Y:S03]  /*12bb0*/  SYNCS.PHASECHK.TRANS64.TRYWAIT P1, [R3+URZ+0xb0050], R0 ;  /* 0x0b005000030075a7 */ /* 0x0002a6000802017f */
[----:B--2---:R-:W-:Y:S05]  /*12bc0*/  @!P1 NANOSLEEP.SYNCS 0x989680 ;  /* 0x009896800000995d */ /* 0x004fea0003900000 */
[----:B------:R-:W2:Y:S02]  /*12bd0*/  @!P1 SYNCS.PHASECHK.TRANS64 P1, [R3+URZ+0xb0050], R0 ;  /* 0x0b005000030095a7 */ /* 0x000ea4000802007f */
[----:B--2---:R-:W-:Y:S05]  /*12be0*/  @!P1 BRA `(.L_x_15) ;  /* 0xfffffffc00ec9947 */ /* 0x004fea000383ffff */
[----:B------:R-:W-:Y:S05]  /*12bf0*/  BRA `(.L_x_101) ;  /* 0xfffffee000b47947 */ /* 0x000fea000383ffff */
.L_x_17:
[----:B------:R-:W-:-:S13]  /*12c00*/  R2UR UR4, R183 ;  /* 0x00000000b70472ca */ /* 0x000fda00000e0000 */
[----:B-1----:R-:W-:-:S04]  /*12c10*/  MOV R3, UR4 ;  /* 0x0000000400037c02 */ /* 0x002fc80008000f00 */
[----:B------:R1:W2:Y:S03]  /*12c20*/  SYNCS.PHASECHK.TRANS64.TRYWAIT P1, [R3+URZ+0xb0000], R2 ;  /* 0x0b000002030075a7 */ /* 0x0002a6000802017f */
[----:B--2---:R-:W-:Y:S05]  /*12c30*/  @!P1 NANOSLEEP.SYNCS 0x989680 ;  /* 0x009896800000995d */ /* 0x004fea0003900000 */
[----:B------:R-:W2:Y:S02]  /*12c40*/  @!P1 SYNCS.PHASECHK.TRANS64 P1, [R3+URZ+0xb0000], R2 ;  /* 0x0b000002030095a7 */ /* 0x000ea4000802007f */
[----:B--2---:R-:W-:Y:S05]  /*12c50*/  @!P1 BRA `(.L_x_17) ;  /* 0xfffffffc00e89947 */ /* 0x004fea000383ffff */
[----:B------:R-:W-:Y:S05]  /*12c60*/  BRA `(.L_x_102) ;  /* 0xfffffee000b87947 */ /* 0x000fea000383ffff */
.L_x_18:
[----:B-1----:R-:W-:-:S04]  /*12c70*/  MOV R3, UR10 ;  /* 0x0000000a00037c02 */ /* 0x002fc80008000f00 */
[----:B------:R1:W2:Y:S03]  /*12c80*/  SYNCS.PHASECHK.TRANS64.TRYWAIT P1, [R3+URZ], R0 ;  /* 0x00000000030075a7 */ /* 0x0002a6000802017f */
[----:B--2---:R-:W-:Y:S05]  /*12c90*/  @!P1 NANOSLEEP.SYNCS 0x989680 ;  /* 0x009896800000995d */ /* 0x004fea0003900000 */
[----:B------:R-:W2:Y:S02]  /*12ca0*/  @!P1 SYNCS.PHASECHK.TRANS64 P1, [R3+URZ], R0 ;  /* 0x00000000030095a7 */ /* 0x000ea4000802007f */
[----:B--2---:R-:W-:Y:S05]  /*12cb0*/  @!P1 BRA `(.L_x_18) ;  /* 0xfffffffc00ec9947 */ /* 0x004fea000383ffff */
[----:B------:R-:W-:Y:S05]  /*12cc0*/  BRA `(.L_x_103) ;  /* 0xfffffee000c47947 */ /* 0x000fea000383ffff */
.L_x_20:
[----:B------:R-:W-:-:S13]  /*12cd0*/  R2UR UR6, R183 ;  /* 0x00000000b70672ca */ /* 0x000fda00000e0000 */
[----:B-1----:R-:W-:-:S04]  /*12ce0*/  MOV R3, UR6 ;  /* 0x0000000600037c02 */ /* 0x002fc80008000f00 */
[----:B------:R1:W2:Y:S03]  /*12cf0*/  SYNCS.PHASECHK.TRANS64.TRYWAIT P1, [R3+URZ+0xb0008], R2 ;  /* 0x0b000802030075a7 */ /* 0x0002a6000802017f */
[----:B--2---:R-:W-:Y:S05]  /*12d00*/  @!P1 NANOSLEEP.SYNCS 0x989680 ;  /* 0x009896800000995d */ /* 0x004fea0003900000 */
[----:B------:R-:W2:Y:S02]  /*12d10*/  @!P1 SYNCS.PHASECHK.TRANS64 P1, [R3+URZ+0xb0008], R2 ;  /* 0x0b000802030095a7 */ /* 0x000ea4000802007f */
[----:B--2---:R-:W-:Y:S05]  /*12d20*/  @!P1 BRA `(.L_x_20) ;  /* 0xfffffffc00e89947 */ /* 0x004fea000383ffff */
[----:B------:R-:W-:Y:S05]  /*12d30*/  BRA `(.L_x_104) ;  /* 0xffffff3000587947 */ /* 0x000fea000383ffff */
.L_x_25:
[----:B-1----:R-:W-:-:S04]  /*12d40*/  MOV R4, UR6 ;  /* 0x0000000600047c02 */ /* 0x002fc80008000f00 */
[----:B------:R1:W2:Y:S03]  /*12d50*/  SYNCS.PHASECHK.TRANS64.TRYWAIT P2, [R4+URZ+0xb0000], R3 ;  /* 0x0b000003040075a7 */ /* 0x0002a6000804017f */
[----:B--2---:R-:W-:Y:S05]  /*12d60*/  @!P2 NANOSLEEP.SYNCS 0x989680 ;  /* 0x009896800000a95d */ /* 0x004fea0003900000 */
[----:B------:R-:W2:Y:S02]  /*12d70*/  @!P2 SYNCS.PHASECHK.TRANS64 P2, [R4+URZ+0xb0000], R3 ;  /* 0x0b0000030400a5a7 */ /* 0x000ea4000804007f */
[----:B--2---:R-:W-:Y:S05]  /*12d80*/  @!P2 BRA `(.L_x_25) ;  /* 0xfffffffc00eca947 */ /* 0x004fea000383ffff */
[----:B------:R-:W-:Y:S05]  /*12d90*/  BRA `(.L_x_105) ;  /* 0xffffff3c00d87947 */ /* 0x000fea000383ffff */
.L_x_29:
[----:B-1----:R-:W-:-:S04]  /*12da0*/  MOV R0, UR10 ;  /* 0x0000000a00007c02 */ /* 0x002fc80008000f00 */
[----:B------:R1:W2:Y:S03]  /*12db0*/  SYNCS.PHASECHK.TRANS64.TRYWAIT P2, [R0+URZ+0xb0000], R9 ;  /* 0x0b000009000075a7 */ /* 0x0002a6000804017f */
[----:B--2---:R-:W-:Y:S05]  /*12dc0*/  @!P2 NANOSLEEP.SYNCS 0x989680 ;  /* 0x009896800000a95d */ /* 0x004fea0003900000 */
[----:B------:R-:W2:Y:S02]  /*12dd0*/  @!P2 SYNCS.PHASECHK.TRANS64 P2, [R0+URZ+0xb0000], R9 ;  /* 0x0b0000090000a5a7 */ /* 0x000ea4000804007f */
[----:B--2---:R-:W-:Y:S05]  /*12de0*/  @!P2 BRA `(.L_x_29) ;  /* 0xfffffffc00eca947 */ /* 0x004fea000383ffff */
[----:B------:R-:W-:Y:S05]  /*12df0*/  BRA `(.L_x_28) ;  /* 0xffffff9c00d87947 */ /* 0x000fea000383ffff */
.L_x_45:
[----:B-1----:R-:W-:-:S04]  /*12e00*/  MOV R3, UR4 ;  /* 0x0000000400037c02 */ /* 0x002fc80008000f00 */
[----:B------:R1:W2:Y:S03]  /*12e10*/  SYNCS.PHASECHK.TRANS64.TRYWAIT P0, [R3+URZ+0xb0098], R0 ;  /* 0x0b009800030075a7 */ /* 0x0002a6000800017f */
[----:B--2---:R-:W-:Y:S05]  /*12e20*/  @!P0 NANOSLEEP.SYNCS 0x989680 ;  /* 0x009896800000895d */ /* 0x004fea0003900000 */
[----:B------:R-:W2:Y:S02]  /*12e30*/  @!P0 SYNCS.PHASECHK.TRANS64 P0, [R3+URZ+0xb0098], R0 ;  /* 0x0b009800030085a7 */ /* 0x000ea4000800007f */
[----:B--2---:R-:W-:Y:S05]  /*12e40*/  @!P0 BRA `(.L_x_45) ;  /* 0xfffffffc00ec8947 */ /* 0x004fea000383ffff */
[----:B------:R-:W-:Y:S05]  /*12e50*/  BRA `(.L_x_106) ;  /* 0xffffffbc006c7947 */ /* 0x000fea000383ffff */
.L_x_71:
[----:B--2---:R2:W4:Y:S02]  /*12e60*/  SYNCS.PHASECHK.TRANS64.TRYWAIT P0, [R3+URZ+0xb0060], R2 ;  /* 0x0b006002030075a7 */ /* 0x004524000800017f */
[----:B----4-:R-:W-:Y:S05]  /*12e70*/  @!P0 NANOSLEEP.SYNCS 0x989680 ;  /* 0x009896800000895d */ /* 0x010fea0003900000 */
[----:B------:R-:W4:Y:S02]  /*12e80*/  @!P0 SYNCS.PHASECHK.TRANS64 P0, [R3+URZ+0xb0060], R2 ;  /* 0x0b006002030085a7 */ /* 0x000f24000800007f */
[----:B----4-:R-:W-:Y:S05]  /*12e90*/  @!P0 BRA `(.L_x_71) ;  /* 0xfffffffc00f08947 */ /* 0x010fea000383ffff */
[----:B------:R-:W-:Y:S05]  /*12ea0*/  BRA `(.L_x_107) ;  /* 0xffffffe400947947 */ /* 0x000fea000383ffff */
.L_x_76:
[----:B-1----:R1:W2:Y:S02]  /*12eb0*/  SYNCS.PHASECHK.TRANS64.TRYWAIT P0, [R5+URZ+0xb0028], R0 ;  /* 0x0b002800050075a7 */ /* 0x0022a4000800017f */
[----:B--2---:R-:W-:Y:S05]  /*12ec0*/  @!P0 NANOSLEEP.SYNCS 0x989680 ;  /* 0x009896800000895d */ /* 0x004fea0003900000 */
[----:B------:R-:W2:Y:S02]  /*12ed0*/  @!P0 SYNCS.PHASECHK.TRANS64 P0, [R5+URZ+0xb0028], R0 ;  /* 0x0b002800050085a7 */ /* 0x000ea4000800007f */
[----:B--2---:R-:W-:Y:S05]  /*12ee0*/  @!P0 BRA `(.L_x_76) ;  /* 0xfffffffc00f08947 */ /* 0x004fea000383ffff */
[----:B------:R-:W-:Y:S05]  /*12ef0*/  BRA `(.L_x_108) ;  /* 0xffffffe800647947 */ /* 0x000fea000383ffff */
.L_x_81:
[----:B-1----:R1:W2:Y:S02]  /*12f00*/  SYNCS.PHASECHK.TRANS64.TRYWAIT P0, [R4+URZ+0xb0060], R5 ;  /* 0x0b006005040075a7 */ /* 0x0022a4000800017f */
[----:B--2---:R-:W-:Y:S05]  /*12f10*/  @!P0 NANOSLEEP.SYNCS 0x989680 ;  /* 0x009896800000895d */ /* 0x004fea0003900000 */
[----:B------:R-:W2:Y:S02]  /*12f20*/  @!P0 SYNCS.PHASECHK.TRANS64 P0, [R4+URZ+0xb0060], R5 ;  /* 0x0b006005040085a7 */ /* 0x000ea4000800007f */
[----:B--2---:R-:W-:Y:S05]  /*12f30*/  @!P0 BRA `(.L_x_81) ;  /* 0xfffffffc00f08947 */ /* 0x004fea000383ffff */
[----:B------:R-:W-:Y:S05]  /*12f40*/  BRA `(.L_x_109) ;  /* 0xffffffec00347947 */ /* 0x000fea000383ffff */
.L_x_86:
[----:B-1----:R1:W2:Y:S02]  /*12f50*/  SYNCS.PHASECHK.TRANS64.TRYWAIT P0, [R3+URZ+0xb0028], R4 ;  /* 0x0b002804030075a7 */ /* 0x0022a4000800017f */
[----:B--2---:R-:W-:Y:S05]  /*12f60*/  @!P0 NANOSLEEP.SYNCS 0x989680 ;  /* 0x009896800000895d */ /* 0x004fea0003900000 */
[----:B------:R-:W2:Y:S02]  /*12f70*/  @!P0 SYNCS.PHASECHK.TRANS64 P0, [R3+URZ+0xb0028], R4 ;  /* 0x0b002804030085a7 */ /* 0x000ea4000800007f */
[----:B--2---:R-:W-:Y:S05]  /*12f80*/  @!P0 BRA `(.L_x_86) ;  /* 0xfffffffc00f08947 */ /* 0x004fea000383ffff */
[----:B------:R-:W-:Y:S05]  /*12f90*/  BRA `(.L_x_110) ;  /* 0xfffffff000107947 */ /* 0x000fea000383ffff */
.L_x_92:
[----:B-1----:R1:W2:Y:S02]  /*12fa0*/  SYNCS.PHASECHK.TRANS64.TRYWAIT P4, [R6+URZ+0xb0028], R5 ;  /* 0x0b002805060075a7 */ /* 0x0022a4000808017f */
[----:B--2---:R-:W-:Y:S05]  /*12fb0*/  @!P4 NANOSLEEP.SYNCS 0x989680 ;  /* 0x009896800000c95d */ /* 0x004fea0003900000 */
[----:B------:R-:W2:Y:S02]  /*12fc0*/  @!P4 SYNCS.PHASECHK.TRANS64 P4, [R6+URZ+0xb0028], R5 ;  /* 0x0b0028050600c5a7 */ /* 0x000ea4000808007f */
[----:B--2---:R-:W-:Y:S05]  /*12fd0*/  @!P4 BRA `(.L_x_92) ;  /* 0xfffffffc00f0c947 */ /* 0x004fea000383ffff */
[----:B------:R-:W-:Y:S05]  /*12fe0*/  BRA `(.L_x_111) ;  /* 0xfffffff4001c7947 */ /* 0x000fea000383ffff */
.L_x_97:
[----:B-1----:R1:W2:Y:S02]  /*12ff0*/  SYNCS.PHASECHK.TRANS64.TRYWAIT P4, [R6+URZ+0xb0028], R7 ;  /* 0x0b002807060075a7 */ /* 0x0022a4000808017f */
[----:B--2---:R-:W-:Y:S05]  /*13000*/  @!P4 NANOSLEEP.SYNCS 0x989680 ;  /* 0x009896800000c95d */ /* 0x004fea0003900000 */
[----:B------:R-:W2:Y:S02]  /*13010*/  @!P4 SYNCS.PHASECHK.TRANS64 P4, [R6+URZ+0xb0028], R7 ;  /* 0x0b0028070600c5a7 */ /* 0x000ea4000808007f */
[----:B--2---:R-:W-:Y:S05]  /*13020*/  @!P4 BRA `(.L_x_97) ;  /* 0xfffffffc00f0c947 */ /* 0x004fea000383ffff */
[----:B------:R-:W-:Y:S05]  /*13030*/  BRA `(.L_x_112) ;  /* 0xfffffff400f87947 */ /* 0x000fea000383ffff */
        .weak           $__internal_0_$__cuda_sm20_rcp_rn_f32_slowpath
        .type           $__internal_0_$__cuda_sm20_rcp_rn_f32_slowpath,@function
        .size           $__internal_0_$__cuda_sm20_rcp_rn_f32_slowpath,(.L_x_118 - $__internal_0_$__cuda_sm20_rcp_rn_f32_slowpath)
$__internal_0_$__cuda_sm20_rcp_rn_f32_slowpath:
[----:B------:R-:W-:Y:S01]  /*13040*/  SHF.L.U32 R0, R2, 0x1, RZ ;  /* 0x0000000102007819 */ /* 0x000fe200000006ff */
[----:B------:R-:W-:Y:S03]  /*13050*/  BSSY B2, `(.L_x_113) ;  /* 0x0000030000027945 */ /* 0x000fe60003800000 */
[----:B------:R-:W-:-:S04]  /*13060*/  SHF.R.U32.HI R11, RZ, 0x18, R0 ;  /* 0x00000018ff0b7819 */ /* 0x000fc80000011600 */
[----:B------:R-:W-:-:S13]  /*13070*/  ISETP.NE.U32.AND P0, PT, R11, RZ, PT ;  /* 0x000000ff0b00720c */ /* 0x000fda0003f05070 */
[----:B------:R-:W-:Y:S05]  /*13080*/  @P0 BRA `(.L_x_114) ;  /* 0x0000000000280947 */ /* 0x000fea0003800000 */
[----:B------:R-:W-:-:S04]  /*13090*/  SHF.L.U32 R0, R2, 0x1, RZ ;  /* 0x0000000102007819 */ /* 0x000fc800000006ff */
[----:B------:R-:W-:-:S13]  /*130a0*/  ISETP.NE.AND P0, PT, R0, RZ, PT ;  /* 0x000000ff0000720c */ /* 0x000fda0003f05270 */
[----:B------:R-:W-:Y:S01]  /*130b0*/  @P0 FFMA R9, R2, 1.84467440737095516160e+19, RZ ;  /* 0x5f80000002090823 */ /* 0x000fe200000000ff */
[----:B------:R-:W-:Y:S08]  /*130c0*/  @!P0 MUFU.RCP R3, R2 ;  /* 0x0000000200038308 */ /* 0x000ff00000001000 */
[----:B------:R-:W1:Y:S02]  /*130d0*/  @P0 MUFU.RCP R0, R9 ;  /* 0x0000000900000308 */ /* 0x000e640000001000 */
[----:B-1----:R-:W-:-:S04]  /*130e0*/  @P0 FFMA R10, R9, R0, -1 ;  /* 0xbf800000090a0423 */ /* 0x002fc80000000000 */
[----:B------:R-:W-:-:S04]  /*130f0*/  @P0 FADD.FTZ R11, -R10, -RZ ;  /* 0x800000ff0a0b0221 */ /* 0x000fc80000010100 */
[----:B------:R-:W-:-:S04]  /*13100*/  @P0 FFMA R0, R0, R11, R0 ;  /* 0x0000000b00000223 */ /* 0x000fc80000000000 */
[----:B------:R-:W-:Y:S01]  /*13110*/  @P0 FFMA R3, R0, 1.84467440737095516160e+19, RZ ;  /* 0x5f80000000030823 */ /* 0x000fe200000000ff */
[----:B------:R-:W-:Y:S06]  /*13120*/  BRA `(.L_x_115) ;  /* 0x0000000000887947 */ /* 0x000fec0003800000 */
.L_x_114:
[----:B------:R-:W-:-:S04]  /*13130*/  IADD3 R21, R11, -0xfd, RZ ;  /* 0xffffff030b157810 */ /* 0x000fc80007ffe0ff */
[----:B------:R-:W-:-:S13]  /*13140*/  ISETP.GT.U32.AND P0, PT, R21, 0x1, PT ;  /* 0x000000011500780c */ /* 0x000fda0003f04070 */
[----:B------:R-:W-:Y:S05]  /*13150*/  @P0 BRA `(.L_x_116) ;  /* 0x0000000000780947 */ /* 0x000fea0003800000 */
[----:B------:R-:W-:Y:S02]  /*13160*/  LOP3.LUT R0, R2, 0x7fffff, RZ, 0xc0, !PT ;  /* 0x007fffff02007812 */ /* 0x000fe400078ec0ff */
[----:B------:R-:W-:Y:S02]  /*13170*/  MOV R12, 0x3 ;  /* 0x00000003000c7802 */ /* 0x000fe40000000f00 */
[----:B------:R-:W-:Y:S02]  /*13180*/  LOP3.LUT R0, R0, 0x3f800000, RZ, 0xfc, !PT ;  /* 0x3f80000000007812 */ /* 0x000fe400078efcff */
[----:B------:R-:W-:Y:S02]  /*13190*/  SHF.L.U32 R12, R12, R21, RZ ;  /* 0x000000150c0c7219 */ /* 0x000fe400000006ff */
[----:B------:R-:W1:Y:S02]  /*131a0*/  MUFU.RCP R3, R0 ;  /* 0x0000000000037308 */ /* 0x000e640000001000 */
[----:B-1----:R-:W-:-:S04]  /*131b0*/  FFMA R9, R0, R3, -1 ;  /* 0xbf80000000097423 */ /* 0x002fc80000000003 */
[----:B------:R-:W-:-:S04]  /*131c0*/  FADD.FTZ R10, -R9, -RZ ;  /* 0x800000ff090a7221 */ /* 0x000fc80000010100 */
[CCC-:B------:R-:W-:Y:S01]  /*131d0*/  FFMA.RM R9, R3.reuse, R10.reuse, R3.reuse ;  /* 0x0000000a03097223 */ /* 0x1c0fe20000004003 */
[----:B------:R-:W-:-:S04]  /*131e0*/  FFMA.RP R10, R3, R10, R3 ;  /* 0x0000000a030a7223 */ /* 0x000fc80000008003 */
[C---:B------:R-:W-:Y:S02]  /*131f0*/  LOP3.LUT R3, R9.reuse, 0x7fffff, RZ, 0xc0, !PT ;  /* 0x007fffff09037812 */ /* 0x040fe400078ec0ff */
[----:B------:R-:W-:Y:S02]  /*13200*/  FSETP.NEU.FTZ.AND P0, PT, R9, R10, PT ;  /* 0x0000000a0900720b */ /* 0x000fe40003f1d000 */
[----:B------:R-:W-:Y:S02]  /*13210*/  LOP3.LUT R3, R3, 0x800000, RZ, 0xfc, !PT ;  /* 0x0080000003037812 */ /* 0x000fe400078efcff */
[----:B------:R-:W-:Y:S02]  /*13220*/  SEL R9, RZ, 0xffffffff, !P0 ;  /* 0xffffffffff097807 */ /* 0x000fe40004000000 */
[----:B------:R-:W-:Y:S02]  /*13230*/  LOP3.LUT R12, R12, R3, RZ, 0xc0, !PT ;  /* 0x000000030c0c7212 */ /* 0x000fe400078ec0ff */
[----:B------:R-:W-:-:S02]  /*13240*/  IADD3 R0, -R9, RZ, RZ ;  /* 0x000000ff09007210 */ /* 0x000fc40007ffe1ff */
[-C--:B------:R-:W-:Y:S02]  /*13250*/  SHF.R.U32.HI R12, RZ, R21.reuse, R12 ;  /* 0x00000015ff0c7219 */ /* 0x080fe4000001160c */
[----:B------:R-:W-:Y:S02]  /*13260*/  LOP3.LUT P1, RZ, R0, R21, R3, 0xf8, !PT ;  /* 0x0000001500ff7212 */ /* 0x000fe4000782f803 */
[C---:B------:R-:W-:Y:S02]  /*13270*/  LOP3.LUT P0, RZ, R12.reuse, 0x1, RZ, 0xc0, !PT ;  /* 0x000000010cff7812 */ /* 0x040fe4000780c0ff */
[----:B------:R-:W-:-:S04]  /*13280*/  LOP3.LUT P2, RZ, R12, 0x2, RZ, 0xc0, !PT ;  /* 0x000000020cff7812 */ /* 0x000fc8000784c0ff */
[----:B------:R-:W-:Y:S02]  /*13290*/  PLOP3.LUT P0, PT, P0, P1, P2, 0xe0, 0x0 ;  /* 0x000000000000781c */ /* 0x000fe40000703c20 */
[----:B------:R-:W-:Y:S02]  /*132a0*/  LOP3.LUT P1, RZ, R2, 0x7fffff, RZ, 0xc0, !PT ;  /* 0x007fffff02ff7812 */ /* 0x000fe4000782c0ff */
[----:B------:R-:W-:-:S04]  /*132b0*/  SEL R0, RZ, 0x1, !P0 ;  /* 0x00000001ff007807 */ /* 0x000fc80004000000 */
[----:B------:R-:W-:-:S04]  /*132c0*/  IADD3 R0, -R0, RZ, RZ ;  /* 0x000000ff00007210 */ /* 0x000fc80007ffe1ff */
[----:B------:R-:W-:Y:S02]  /*132d0*/  ISETP.GE.AND P0, PT, R0, RZ, PT ;  /* 0x000000ff0000720c */ /* 0x000fe40003f06270 */
[----:B------:R-:W-:-:S04]  /*132e0*/  IADD3 R0, R11, -0xfc, RZ ;  /* 0xffffff040b007810 */ /* 0x000fc80007ffe0ff */
[----:B------:R-:W-:-:S07]  /*132f0*/  SHF.R.U32.HI R3, RZ, R0, R3 ;  /* 0x00000000ff037219 */ /* 0x000fce0000011603 */
[----:B------:R-:W-:-:S04]  /*13300*/  @!P0 IADD3 R3, R3, 0x1, RZ ;  /* 0x0000000103038810 */ /* 0x000fc80007ffe0ff */
[----:B------:R-:W-:-:S04]  /*13310*/  @!P1 SHF.L.U32 R3, R3, 0x1, RZ ;  /* 0x0000000103039819 */ /* 0x000fc800000006ff */
[----:B------:R-:W-:Y:S01]  /*13320*/  LOP3.LUT R3, R3, 0x80000000, R2, 0xf8, !PT ;  /* 0x8000000003037812 */ /* 0x000fe200078ef802 */
[----:B------:R-:W-:Y:S06]  /*13330*/  BRA `(.L_x_115) ;  /* 0x0000000000047947 */ /* 0x000fec0003800000 */
.L_x_116:
[----:B------:R1:W2:Y:S02]  /*13340*/  MUFU.RCP R3, R2 ;  /* 0x0000000200037308 */ /* 0x0002a40000001000 */
.L_x_115:
[----:B------:R-:W-:Y:S05]  /*13350*/  BSYNC B2 ;  /* 0x0000000000027941 */ /* 0x000fea0003800000 */
.L_x_113:
[----:B--2---:R-:W-:Y:S02]  /*13360*/  MOV R0, R3 ;  /* 0x0000000300007202 */ /* 0x004fe40000000f00 */
[----:B-1----:R-:W-:Y:S02]  /*13370*/  MOV R2, R13 ;  /* 0x0000000d00027202 */ /* 0x002fe40000000f00 */
[----:B------:R-:W-:-:S04]  /*13380*/  MOV R3, 0x0 ;  /* 0x0000000000037802 */ /* 0x000fc80000000f00 */
[----:B------:R-:W-:Y:S05]  /*13390*/  RET.REL.NODEC R2 `(_ZN7cutlass13device_kernelINS_4fmha6kernel28FmhaKernelTmaWarpSpecializedINS1_10collective30FmhaMainloopTmaWarpSpecializedINS_6half_tEffN4cute5tupleIJNS7_1CILi128EEENS9_ILi256EEESB_EEENS8_IJiNS9_ILi1EEENS8_IJiiEEEEEESF_SF_NS4_13DefaultFusionEJEEENS4_15FmhaFwdEpilogueIS6_fNS8_IJNS9_ILi64EEESB_SB_EEEEENS2_23IndividualTileSchedulerEJEEEEEvNT_6ParamsE) ;  /* 0xfffffecc02187950 */ /* 0x000fea0003c3ffff */
.L_x_117:
[----:B------:R-:W-:-:S00]  /*133a0*/  BRA `(.L_x_117) ;  /* 0xfffffffc00fc7947 */ /* 0x000fc0000383ffff */
[----:B------:R-:W-:-:S00]  /*133b0*/  NOP ;  /* 0x0000000000007918 */ /* 0x000fc00000000000 */
        /* <DEDUP_REMOVED lines=12> */
.L_x_118:


//--------------------- .nv.global.init           --------------------------
	.section	.nv.global.init,"aw",@progbits
.nv.global.init:
	.type		$str$24,@object
	.size		$str$24,($str$25 - $str$24)
$str$24:
        /*0000*/ 	.byte	0x28, 0x61, 0x64, 0x64, 0x72, 0x65, 0x73, 0x73, 0x20, 0x26, 0x20, 0x6d, 0x61, 0x73, 0x6b, 0x29
        /*0010*/ 	.byte	0x20, 0x3d, 0x3d, 0x20, 0x30, 0x00
	.type		$str$25,@object
	.size		$str$25,(__unnamed_1 - $str$25)
$str$25:
        /*0016*/ 	.byte	0x2f, 0x74, 0x6d, 0x70, 0x2f, 0x63, 0x75, 0x74, 0x6c, 0x61, 0x73, 0x73, 0x5f, 0x73, 0x77, 0x65
        /*0026*/ 	.byte	0x65, 0x70, 0x5f, 0x73, 0x72, 0x63, 0x2f, 0x69, 0x6e, 0x63, 0x6c, 0x75, 0x64, 0x65, 0x2f, 0x63
        /*0036*/ 	.byte	0x75, 0x74, 0x65, 0x2f, 0x70, 0x6f, 0x69, 0x6e, 0x74, 0x65, 0x72, 0x5f, 0x66, 0x6c, 0x61, 0x67
        /*0046*/ 	.byte	0x67, 0x65, 0x64, 0x2e, 0x68, 0x70, 0x70, 0x00
	.type		__unnamed_1,@object
	.size		__unnamed_1,(__unnamed_2 - __unnamed_1)
__unnamed_1:
        /* <DEDUP_REMOVED lines=28> */
        /*020e*/ 	.byte	0x3e, 0x3e, 0x3e, 0x3e, 0x3e, 0x5d, 0x00
	.type		__unnamed_2,@object
	.size		__unnamed_2,(.L_1 - __unnamed_2)
__unnamed_2:
        /* <DEDUP_REMOVED lines=29> */
.L_1:


//--------------------- .nv.shared._ZN7cutlass13device_kernelINS_4fmha6kernel28FmhaKernelTmaWarpSpecializedINS1_10collective30FmhaMainloopTmaWarpSpecializedINS_6half_tEffN4cute5tupleIJNS7_1CILi128EEENS9_ILi256EEESB_EEENS8_IJiNS9_ILi1EEENS8_IJiiEEEEEESF_SF_NS4_13DefaultFusionEJEEENS4_15FmhaFwdEpilogueIS6_fNS8_IJNS9_ILi64EEESB_SB_EEEEENS2_23IndividualTileSchedulerEJEEEEEvNT_6ParamsE --------------------------
	.section	.nv.shared._ZN7cutlass13device_kernelINS_4fmha6kernel28FmhaKernelTmaWarpSpecializedINS1_10collective30FmhaMainloopTmaWarpSpecializedINS_6half_tEffN4cute5tupleIJNS7_1CILi128EEENS9_ILi256EEESB_EEENS8_IJiNS9_ILi1EEENS8_IJiiEEEEEESF_SF_NS4_13DefaultFusionEJEEENS4_15FmhaFwdEpilogueIS6_fNS8_IJNS9_ILi64EEESB_SB_EEEEENS2_23IndividualTileSchedulerEJEEEEEvNT_6ParamsE,"aw",@nobits
	.sectionflags	@""
	.align	16
	.zero		1024


//--------------------- .nv.shared.reserved.0     --------------------------
	.section	.nv.shared.reserved.0,"aw",@nobits
	.weak		__nv_reservedSMEM_offset_0_alias
	.size		__nv_reservedSMEM_offset_0_alias, 0, 0
	.other		__nv_reservedSMEM_offset_0_alias,@"STO_CUDA_RESERVED_SHARED STV_DEFAULT"
__nv_reservedSMEM_offset_0_alias:
	.zero		0


//--------------------- .nv.global                --------------------------
	.section	.nv.global,"aw",@nobits
.nv.global:
	.type		_ZN39_INTERNAL_0fe1cec7_4_k_cu_04d6fabf_30344cute1_E,@object
	.size		_ZN39_INTERNAL_0fe1cec7_4_k_cu_04d6fabf_30344cute1_E,(_ZN39_INTERNAL_0fe1cec7_4_k_cu_04d6fabf_30344cuda3std3__45__cpo6cbeginE - _ZN39_INTERNAL_0fe1cec7_4_k_cu_04d6fabf_30344cute1_E)
_ZN39_INTERNAL_0fe1cec7_4_k_cu_04d6fabf_30344cute1_E:
	.zero		1
	.type		_ZN39_INTERNAL_0fe1cec7_4_k_cu_04d6fabf_30344cuda3std3__45__cpo6cbeginE,@object
	.size		_ZN39_INTERNAL_0fe1cec7_4_k_cu_04d6fabf_30344cuda3std3__45__cpo6cbeginE,(_ZN39_INTERNAL_0fe1cec7_4_k_cu_04d6fabf_30344cuda3std3__48in_placeE - _ZN39_INTERNAL_0fe1cec7_4_k_cu_04d6fabf_30344cuda3std3__45__cpo6cbeginE)
_ZN39_INTERNAL_0fe1cec7_4_k_cu_04d6fabf_30344cuda3std3__45__cpo6cbeginE:
	.zero		1
	.type		_ZN39_INTERNAL_0fe1cec7_4_k_cu_04d6fabf_30344cuda3std3__48in_placeE,@object
	.size		_ZN39_INTERNAL_0fe1cec7_4_k_cu_04d6fabf_30344cuda3std3__48in_placeE,(_ZN39_INTERNAL_0fe1cec7_4_k_cu_04d6fabf_30344cuda3std6ranges3__45__cpo9iter_moveE - _ZN39_INTERNAL_0fe1cec7_4_k_cu_04d6fabf_30344cuda3std3__48in_placeE)
_ZN39_INTERNAL_0fe1cec7_4_k_cu_04d6fabf_30344cuda3std3__48in_placeE:
	.zero		1
	.type		_ZN39_INTERNAL_0fe1cec7_4_k_cu_04d6fabf_30344cuda3std6ranges3__45__cpo9iter_moveE,@object
	.size		_ZN39_INTERNAL_0fe1cec7_4_k_cu_04d6fabf_30344cuda3std6ranges3__45__cpo9iter_moveE,(_ZN39_INTERNAL_0fe1cec7_4_k_cu_04d6fabf_30344cuda3std3__45__cpo5beginE - _ZN39_INTERNAL_0fe1cec7_4_k_cu_04d6fabf_30344cuda3std6ranges3__45__cpo9iter_moveE)
_ZN39_INTERNAL_0fe1cec7_4_k_cu_04d6fabf_30344cuda3std6ranges3__45__cpo9iter_moveE:
	.zero		1
	.type		_ZN39_INTERNAL_0fe1cec7_4_k_cu_04d6fabf_30344cuda3std3__45__cpo5beginE,@object
	.size		_ZN39_INTERNAL_0fe1cec7_4_k_cu_04d6fabf_30344cuda3std3__45__cpo5beginE,(_ZN39_INTERNAL_0fe1cec7_4_k_cu_04d6fabf_30344cuda3std3__441_GLOBAL__N__0fe1cec7_4_k_cu_04d6fabf_30346ignoreE - _ZN39_INTERNAL_0fe1cec7_4_k_cu_04d6fabf_30344cuda3std3__45__cpo5beginE)
_ZN39_INTERNAL_0fe1cec7_4_k_cu_04d6fabf_30344cuda3std3__45__cpo5beginE:
	.zero		1
	.type		_ZN39_INTERNAL_0fe1cec7_4_k_cu_04d6fabf_30344cuda3std3__441_GLOBAL__N__0fe1cec7_4_k_cu_04d6fabf_30346ignoreE,@object
	.size		_ZN39_INTERNAL_0fe1cec7_4_k_cu_04d6fabf_30344cuda3std3__441_GLOBAL__N__0fe1cec7_4_k_cu_04d6fabf_30346ignoreE,(_ZN39_INTERNAL_0fe1cec7_4_k_cu_04d6fabf_30344cute7productE - _ZN39_INTERNAL_0fe1cec7_4_k_cu_04d6fabf_30344cuda3std3__441_GLOBAL__N__0fe1cec7_4_k_cu_04d6fabf_30346ignoreE)
_ZN39_INTERNAL_0fe1cec7_4_k_cu_04d6fabf_30344cuda3std3__441_GLOBAL__N__0fe1cec7_4_k_cu_04d6fabf_30346ignoreE:
	.zero		1
	.type		_ZN39_INTERNAL_0fe1cec7_4_k_cu_04d6fabf_30344cute7productE,@object
	.size		_ZN39_INTERNAL_0fe1cec7_4_k_cu_04d6fabf_30344cute7productE,(_ZN39_INTERNAL_0fe1cec7_4_k_cu_04d6fabf_30344cuda3std3__45__cpo3endE - _ZN39_INTERNAL_0fe1cec7_4_k_cu_04d6fabf_30344cute7productE)
_ZN39_INTERNAL_0fe1cec7_4_k_cu_04d6fabf_30344cute7productE:
	.zero		1
	.type		_ZN39_INTERNAL_0fe1cec7_4_k_cu_04d6fabf_30344cuda3std3__45__cpo3endE,@object
	.size		_ZN39_INTERNAL_0fe1cec7_4_k_cu_04d6fabf_30344cuda3std3__45__cpo3endE,(_ZN39_INTERNAL_0fe1cec7_4_k_cu_04d6fabf_30344cuda3std3__419piecewise_constructE - _ZN39_INTERNAL_0fe1cec7_4_k_cu_04d6fabf_30344cuda3std3__45__cpo3endE)
_ZN39_INTERNAL_0fe1cec7_4_k_cu_04d6fabf_30344cuda3std3__45__cpo3endE:
	.zero		1
	.type		_ZN39_INTERNAL_0fe1cec7_4_k_cu_04d6fabf_30344cuda3std3__419piecewise_constructE,@object
	.size		_ZN39_INTERNAL_0fe1cec7_4_k_cu_04d6fabf_30344cuda3std3__419piecewise_constructE,(_ZN39_INTERNAL_0fe1cec7_4_k_cu_04d6fabf_30344cuda3std3__45__cpo4cendE - _ZN39_INTERNAL_0fe1cec7_4_k_cu_04d6fabf_30344cuda3std3__419piecewise_constructE)
_ZN39_INTERNAL_0fe1cec7_4_k_cu_04d6fabf_30344cuda3std3__419piecewise_constructE:
	.zero		1
	.type		_ZN39_INTERNAL_0fe1cec7_4_k_cu_04d6fabf_30344cuda3std3__45__cpo4cendE,@object
	.size		_ZN39_INTERNAL_0fe1cec7_4_k_cu_04d6fabf_30344cuda3std3__45__cpo4cendE,(_ZN39_INTERNAL_0fe1cec7_4_k_cu_04d6fabf_30344cuda3std6ranges3__45__cpo4swapE - _ZN39_INTERNAL_0fe1cec7_4_k_cu_04d6fabf_30344cuda3std3__45__cpo4cendE)
_ZN39_INTERNAL_0fe1cec7_4_k_cu_04d6fabf_30344cuda3std3__45__cpo4cendE:
	.zero		1
	.type		_ZN39_INTERNAL_0fe1cec7_4_k_cu_04d6fabf_30344cuda3std6ranges3__45__cpo4swapE,@object
	.size		_ZN39_INTERNAL_0fe1cec7_4_k_cu_04d6fabf_30344cuda3std6ranges3__45__cpo4swapE,(.L_9 - _ZN39_INTERNAL_0fe1cec7_4_k_cu_04d6fabf_30344cuda3std6ranges3__45__cpo4swapE)
_ZN39_INTERNAL_0fe1cec7_4_k_cu_04d6fabf_30344cuda3std6ranges3__45__cpo4swapE:
	.zero		1
.L_9:


//--------------------- .nv.constant0._ZN7cutlass13device_kernelINS_4fmha6kernel28FmhaKernelTmaWarpSpecializedINS1_10collective30FmhaMainloopTmaWarpSpecializedINS_6half_tEffN4cute5tupleIJNS7_1CILi128EEENS9_ILi256EEESB_EEENS8_IJiNS9_ILi1EEENS8_IJiiEEEEEESF_SF_NS4_13DefaultFusionEJEEENS4_15FmhaFwdEpilogueIS6_fNS8_IJNS9_ILi64EEESB_SB_EEEEENS2_23IndividualTileSchedulerEJEEEEEvNT_6ParamsE --------------------------
	.section	.nv.constant0._ZN7cutlass13device_kernelINS_4fmha6kernel28FmhaKernelTmaWarpSpecializedINS1_10collective30FmhaMainloopTmaWarpSpecializedINS_6half_tEffN4cute5tupleIJNS7_1CILi128EEENS9_ILi256EEESB_EEENS8_IJiNS9_ILi1EEENS8_IJiiEEEEEESF_SF_NS4_13DefaultFusionEJEEENS4_15FmhaFwdEpilogueIS6_fNS8_IJNS9_ILi64EEESB_SB_EEEEENS2_23IndividualTileSchedulerEJEEEEEvNT_6ParamsE,"a",@progbits
	.sectionflags	@""
	.align	4
.nv.constant0._ZN7cutlass13device_kernelINS_4fmha6kernel28FmhaKernelTmaWarpSpecializedINS1_10collective30FmhaMainloopTmaWarpSpecializedINS_6half_tEffN4cute5tupleIJNS7_1CILi128EEENS9_ILi256EEESB_EEENS8_IJiNS9_ILi1EEENS8_IJiiEEEEEESF_SF_NS4_13DefaultFusionEJEEENS4_15FmhaFwdEpilogueIS6_fNS8_IJNS9_ILi64EEESB_SB_EEEEENS2_23IndividualTileSchedulerEJEEEEEvNT_6ParamsE:
	.zero		2688


//--------------------- SYMBOLS --------------------------

	.type		.nv.reservedSmem.offset0,@object
	.size		.nv.reservedSmem.offset0,0x4
	.type		__assertfail,@function
